	.target	sm_90a

	.elftype	@"ET_EXEC"


//--------------------- .note.nv.tkinfo           --------------------------
	.section	.note.nv.tkinfo,"",@"SHT_NOTE"
	.sectionflags	@"SHF_NOTE_NV_TKINFO"
	.tkinfo
        /*0018*/ 	.word	0x00000002
        /*0030*/ 	.string	""
        /*0030*/ 	.string	"ptxas"
        /*0030*/ 	.string	"Cuda compilation tools, release 13.0, V13.0.88"
        /*0030*/ 	.string	"Build cuda_13.0.r13.0/compiler.36424714_0"
        /*0030*/ 	.string	"-arch sm_90a -m 64 "



//--------------------- .note.nv.cuinfo           --------------------------
	.section	.note.nv.cuinfo,"",@"SHT_NOTE"
	.sectionflags	@"SHF_NOTE_NV_CUINFO"
        /*0018*/ 	.short	0x0002
        /*001a*/ 	.short	0x005a
        /*001c*/ 	.short	0x0082
	.zero		2


//--------------------- .nv.info                  --------------------------
	.section	.nv.info,"",@"SHT_CUDA_INFO"
	.align	4


	//----- nvinfo : EIATTR_REGCOUNT
	.align		4
        /*0000*/ 	.byte	0x04, 0x2f
        /*0002*/ 	.short	(.L_12 - .L_11)
	.align		4
.L_11:
        /*0004*/ 	.word	index@(_ZN7cutlass13device_kernelINS_4gemm6kernel13GemmUniversalIN4cute5tupleIJiiiiEEENS1_10collective13CollectiveMmaINS1_37MainloopSm90TmaGmmaWarpSpecializedFP8ILi3ENS5_IJNS4_1CILi1EEENSA_ILi2EEESB_EEENS1_35KernelTmaWarpSpecializedCooperativeEEENS5_IJNSA_ILi256EEENSA_ILi128EEENSA_ILi64EEEEEENS_12float_e5m2_tENS5_IJlSB_lEEESK_SL_NS4_8TiledMMAINS4_8MMA_AtomIJNS4_4SM904GMMA31MMA_64x128x32_F32E5M2E5M2_SS_TNILNSP_7ScaleInE1ELSR_1EEEEEENS4_6LayoutINS5_IJSC_SB_SB_EEENS5_IJSB_NSA_ILi0EEESW_EEEEENS5_IJNS4_10UnderscoreESZ_SZ_EEEEENS4_23SM90_TMA_LOAD_MULTICASTENS4_14ComposedLayoutINS4_7SwizzleILi2ELi4ELi3EEENS4_18smem_ptr_flag_bitsILi8EEENSU_INS5_IJNSA_ILi8EEESI_EEENS5_IJSI_SB_EEEEEEEvNS4_8identityENS4_13SM90_TMA_LOADES1C_vS1D_EENS_8epilogue10collective6detail29Sm90TmaWarpSpecializedAdapterINS1H_15DefaultEpilogueISK_SL_SL_NS1G_6thread17LinearCombinationISK_Li1EffLNS1L_9ScaleType4KindE0ELNS_15FloatRoundStyleE2ESK_EENS1_15EpilogueDefaultEEEEEvvEEEEvNT_6ParamsE)
        /*0008*/ 	.word	0x000000a8


	//----- nvinfo : EIATTR_FRAME_SIZE
	.align		4
.L_12:
        /*000c*/ 	.byte	0x04, 0x11
        /*000e*/ 	.short	(.L_14 - .L_13)
	.align		4
.L_13:
        /*0010*/ 	.word	index@(_ZN7cutlass13device_kernelINS_4gemm6kernel13GemmUniversalIN4cute5tupleIJiiiiEEENS1_10collective13CollectiveMmaINS1_37MainloopSm90TmaGmmaWarpSpecializedFP8ILi3ENS5_IJNS4_1CILi1EEENSA_ILi2EEESB_EEENS1_35KernelTmaWarpSpecializedCooperativeEEENS5_IJNSA_ILi256EEENSA_ILi128EEENSA_ILi64EEEEEENS_12float_e5m2_tENS5_IJlSB_lEEESK_SL_NS4_8TiledMMAINS4_8MMA_AtomIJNS4_4SM904GMMA31MMA_64x128x32_F32E5M2E5M2_SS_TNILNSP_7ScaleInE1ELSR_1EEEEEENS4_6LayoutINS5_IJSC_SB_SB_EEENS5_IJSB_NSA_ILi0EEESW_EEEEENS5_IJNS4_10UnderscoreESZ_SZ_EEEEENS4_23SM90_TMA_LOAD_MULTICASTENS4_14ComposedLayoutINS4_7SwizzleILi2ELi4ELi3EEENS4_18smem_ptr_flag_bitsILi8EEENSU_INS5_IJNSA_ILi8EEESI_EEENS5_IJSI_SB_EEEEEEEvNS4_8identityENS4_13SM90_TMA_LOADES1C_vS1D_EENS_8epilogue10collective6detail29Sm90TmaWarpSpecializedAdapterINS1H_15DefaultEpilogueISK_SL_SL_NS1G_6thread17LinearCombinationISK_Li1EffLNS1L_9ScaleType4KindE0ELNS_15FloatRoundStyleE2ESK_EENS1_15EpilogueDefaultEEEEEvvEEEEvNT_6ParamsE)
        /*0014*/ 	.word	0x00000100


	//----- nvinfo : EIATTR_MIN_STACK_SIZE
	.align		4
.L_14:
        /*0018*/ 	.byte	0x04, 0x12
        /*001a*/ 	.short	(.L_16 - .L_15)
	.align		4
.L_15:
        /*001c*/ 	.word	index@(_ZN7cutlass13device_kernelINS_4gemm6kernel13GemmUniversalIN4cute5tupleIJiiiiEEENS1_10collective13CollectiveMmaINS1_37MainloopSm90TmaGmmaWarpSpecializedFP8ILi3ENS5_IJNS4_1CILi1EEENSA_ILi2EEESB_EEENS1_35KernelTmaWarpSpecializedCooperativeEEENS5_IJNSA_ILi256EEENSA_ILi128EEENSA_ILi64EEEEEENS_12float_e5m2_tENS5_IJlSB_lEEESK_SL_NS4_8TiledMMAINS4_8MMA_AtomIJNS4_4SM904GMMA31MMA_64x128x32_F32E5M2E5M2_SS_TNILNSP_7ScaleInE1ELSR_1EEEEEENS4_6LayoutINS5_IJSC_SB_SB_EEENS5_IJSB_NSA_ILi0EEESW_EEEEENS5_IJNS4_10UnderscoreESZ_SZ_EEEEENS4_23SM90_TMA_LOAD_MULTICASTENS4_14ComposedLayoutINS4_7SwizzleILi2ELi4ELi3EEENS4_18smem_ptr_flag_bitsILi8EEENSU_INS5_IJNSA_ILi8EEESI_EEENS5_IJSI_SB_EEEEEEEvNS4_8identityENS4_13SM90_TMA_LOADES1C_vS1D_EENS_8epilogue10collective6detail29Sm90TmaWarpSpecializedAdapterINS1H_15DefaultEpilogueISK_SL_SL_NS1G_6thread17LinearCombinationISK_Li1EffLNS1L_9ScaleType4KindE0ELNS_15FloatRoundStyleE2ESK_EENS1_15EpilogueDefaultEEEEEvvEEEEvNT_6ParamsE)
        /*0020*/ 	.word	0x00000100
.L_16:


//--------------------- .nv.compat                --------------------------
	.section	.nv.compat,"",@"SHT_CUDA_COMPAT_INFO"
	.align	4
        /*0000*/ 	.byte	0x02, 0x09, 0x01, 0x00, 0x02, 0x02, 0x04, 0x00, 0x02, 0x05, 0x05, 0x00, 0x03, 0x07, 0x01, 0x01
        /*0010*/ 	.byte	0x02, 0x03, 0x01, 0x00, 0x02, 0x06, 0x01, 0x00, 0x04, 0x0b, 0x08, 0x00, 0x00, 0x00, 0x00, 0x00
        /*0020*/ 	.byte	0x00, 0x00, 0x00, 0x00


//--------------------- .nv.info._ZN7cutlass13device_kernelINS_4gemm6kernel13GemmUniversalIN4cute5tupleIJiiiiEEENS1_10collective13CollectiveMmaINS1_37MainloopSm90TmaGmmaWarpSpecializedFP8ILi3ENS5_IJNS4_1CILi1EEENSA_ILi2EEESB_EEENS1_35KernelTmaWarpSpecializedCooperativeEEENS5_IJNSA_ILi256EEENSA_ILi128EEENSA_ILi64EEEEEENS_12float_e5m2_tENS5_IJlSB_lEEESK_SL_NS4_8TiledMMAINS4_8MMA_AtomIJNS4_4SM904GMMA31MMA_64x128x32_F32E5M2E5M2_SS_TNILNSP_7ScaleInE1ELSR_1EEEEEENS4_6LayoutINS5_IJSC_SB_SB_EEENS5_IJSB_NSA_ILi0EEESW_EEEEENS5_IJNS4_10UnderscoreESZ_SZ_EEEEENS4_23SM90_TMA_LOAD_MULTICASTENS4_14ComposedLayoutINS4_7SwizzleILi2ELi4ELi3EEENS4_18smem_ptr_flag_bitsILi8EEENSU_INS5_IJNSA_ILi8EEESI_EEENS5_IJSI_SB_EEEEEEEvNS4_8identityENS4_13SM90_TMA_LOADES1C_vS1D_EENS_8epilogue10collective6detail29Sm90TmaWarpSpecializedAdapterINS1H_15DefaultEpilogueISK_SL_SL_NS1G_6thread17LinearCombinationISK_Li1EffLNS1L_9ScaleType4KindE0ELNS_15FloatRoundStyleE2ESK_EENS1_15EpilogueDefaultEEEEEvvEEEEvNT_6ParamsE --------------------------
	.section	.nv.info._ZN7cutlass13device_kernelINS_4gemm6kernel13GemmUniversalIN4cute5tupleIJiiiiEEENS1_10collective13CollectiveMmaINS1_37MainloopSm90TmaGmmaWarpSpecializedFP8ILi3ENS5_IJNS4_1CILi1EEENSA_ILi2EEESB_EEENS1_35KernelTmaWarpSpecializedCooperativeEEENS5_IJNSA_ILi256EEENSA_ILi128EEENSA_ILi64EEEEEENS_12float_e5m2_tENS5_IJlSB_lEEESK_SL_NS4_8TiledMMAINS4_8MMA_AtomIJNS4_4SM904GMMA31MMA_64x128x32_F32E5M2E5M2_SS_TNILNSP_7ScaleInE1ELSR_1EEEEEENS4_6LayoutINS5_IJSC_SB_SB_EEENS5_IJSB_NSA_ILi0EEESW_EEEEENS5_IJNS4_10UnderscoreESZ_SZ_EEEEENS4_23SM90_TMA_LOAD_MULTICASTENS4_14ComposedLayoutINS4_7SwizzleILi2ELi4ELi3EEENS4_18smem_ptr_flag_bitsILi8EEENSU_INS5_IJNSA_ILi8EEESI_EEENS5_IJSI_SB_EEEEEEEvNS4_8identityENS4_13SM90_TMA_LOADES1C_vS1D_EENS_8epilogue10collective6detail29Sm90TmaWarpSpecializedAdapterINS1H_15DefaultEpilogueISK_SL_SL_NS1G_6thread17LinearCombinationISK_Li1EffLNS1L_9ScaleType4KindE0ELNS_15FloatRoundStyleE2ESK_EENS1_15EpilogueDefaultEEEEEvvEEEEvNT_6ParamsE,"",@"SHT_CUDA_INFO"
	.sectionflags	@""
	.align	4


	//----- nvinfo : EIATTR_CUDA_API_VERSION
	.align		4
        /*0000*/ 	.byte	0x04, 0x37
        /*0002*/ 	.short	(.L_18 - .L_17)
.L_17:
        /*0004*/ 	.word	0x00000082


	//----- nvinfo : EIATTR_KPARAM_INFO
	.align		4
.L_18:
        /*0008*/ 	.byte	0x04, 0x17
        /*000a*/ 	.short	(.L_20 - .L_19)
.L_19:
        /*000c*/ 	.word	0x00000000
        /*0010*/ 	.short	0x0000
        /*0012*/ 	.short	0x0070
        /*0014*/ 	.byte	0x00, 0xf0, 0x01, 0x10


	//----- nvinfo : EIATTR_SPARSE_MMA_MASK
	.align		4
.L_20:
        /*0018*/ 	.byte	0x03, 0x50
        /*001a*/ 	.short	0x0000


	//----- nvinfo : EIATTR_MAXREG_COUNT
	.align		4
        /*001c*/ 	.byte	0x03, 0x1b
        /*001e*/ 	.short	0x00a8


	//----- nvinfo : EIATTR_NUM_BARRIERS
	.align		4
        /*0020*/ 	.byte	0x02, 0x4c
        /*0022*/ 	.byte	0x01
	.zero		1


	//----- nvinfo : EIATTR_ANNOTATIONS
	.align		4
        /*0024*/ 	.byte	0x04, 0x55
        /*0026*/ 	.short	(.L_22 - .L_21)


	//   ....[0]....
.L_21:
        /*0028*/ 	.word	0x00000001
        /*002c*/ 	.byte	0x50, 0x06, 0x00, 0x00, 0x01, 0x00, 0x00, 0x00, 0x80, 0x08, 0x00, 0x00, 0x01, 0x00, 0x00, 0x00
        /* <DEDUP_REMOVED lines=195> */
        /*0c6c*/ 	.byte	0xe0, 0x03, 0x01, 0x00, 0x01, 0x00, 0x00, 0x00, 0x30, 0x04, 0x01, 0x00


	//----- nvinfo : EIATTR_MERCURY_ISA_VERSION
	.align		4
.L_22:
        /*0c78*/ 	.byte	0x03, 0x5f
        /*0c7a*/ 	.short	0x0101


	//----- nvinfo : EIATTR_INT_WARP_WIDE_INSTR_OFFSETS
	.align		4
        /*0c7c*/ 	.byte	0x04, 0x31
        /*0c7e*/ 	.short	(.L_24 - .L_23)


	//   ....[0]....
.L_23:
        /*0c80*/ 	.word	0x00000510


	//   ....[1]....
        /*0c84*/ 	.word	0x00000530


	//   ....[2]....
        /*0c88*/ 	.word	0x00000680


	//----- nvinfo : EIATTR_COOP_GROUP_MASK_REGIDS
	.align		4
.L_24:
        /*0c8c*/ 	.byte	0x04, 0x29
        /*0c8e*/ 	.short	(.L_26 - .L_25)


	//   ....[0]....
.L_25:
        /*0c90*/ 	.word	0xffffffff


	//   ....[1]....
        /*0c94*/ 	.word	0xffffffff


	//   ....[2]....
        /*0c98*/ 	.word	0xffffffff


	//   ....[3]....
        /*0c9c*/ 	.word	0xffffffff


	//   ....[4]....
        /*0ca0*/ 	.word	0xffffffff


	//   ....[5]....
        /*0ca4*/ 	.word	0xffffffff


	//----- nvinfo : EIATTR_COOP_GROUP_INSTR_OFFSETS
	.align		4
.L_26:
        /*0ca8*/ 	.byte	0x04, 0x28
        /*0caa*/ 	.short	(.L_28 - .L_27)


	//   ....[0]....
.L_27:
        /*0cac*/ 	.word	0x00000070


	//   ....[1]....
        /*0cb0*/ 	.word	0x00000080


	//   ....[2]....
        /*0cb4*/ 	.word	0x000001a0


	//   ....[3]....
        /*0cb8*/ 	.word	0x000003a0


	//   ....[4]....
        /*0cbc*/ 	.word	0x00000790


	//   ....[5]....
        /*0cc0*/ 	.word	0x00001510


	//----- nvinfo : EIATTR_REG_RECONFIG
	.align		4
.L_28:
        /*0cc4*/ 	.byte	0x01, 0x54
	.zero		2


	//----- nvinfo : EIATTR_MBARRIER_INSTR_OFFSETS
	.align		4
        /*0cc8*/ 	.byte	0x04, 0x39
        /*0cca*/ 	.short	(.L_30 - .L_29)


	//   ....[0]....
.L_29:
        /*0ccc*/ 	.word	0x00000320
        /*0cd0*/ 	.word	0x000000ff
        /*0cd4*/ 	.word	0x00000000
        /*0cd8*/ 	.short	0x0100
        /*0cda*/ 	.byte	0x09
	.zero		1


	//   ....[1]....
        /*0cdc*/ 	.word	0x00000330
        /*0ce0*/ 	.word	0x000000ff
        /*0ce4*/ 	.word	0x00000018
        /*0ce8*/ 	.short	0x0100
        /*0cea*/ 	.byte	0x09
	.zero		1


	//   ....[2]....
        /*0cec*/ 	.word	0x00000340
        /*0cf0*/ 	.word	0x000000ff
        /*0cf4*/ 	.word	0x00000008
        /*0cf8*/ 	.short	0x0100
        /*0cfa*/ 	.byte	0x09
	.zero		1


	//   ....[3]....
        /*0cfc*/ 	.word	0x00000350
        /*0d00*/ 	.word	0x000000ff
        /*0d04*/ 	.word	0x00000020
        /*0d08*/ 	.short	0x0100
        /*0d0a*/ 	.byte	0x09
	.zero		1


	//   ....[4]....
        /*0d0c*/ 	.word	0x00000360
        /*0d10*/ 	.word	0x000000ff
        /*0d14*/ 	.word	0x00000010
        /*0d18*/ 	.short	0x0100
        /*0d1a*/ 	.byte	0x09
	.zero		1


	//   ....[5]....
        /*0d1c*/ 	.word	0x00000370
        /*0d20*/ 	.word	0x000000ff
        /*0d24*/ 	.word	0x00000028
        /*0d28*/ 	.short	0x0100
        /*0d2a*/ 	.byte	0x09
	.zero		1


	//   ....[6]....
        /*0d2c*/ 	.word	0x00000710
        /*0d30*/ 	.word	0x000000ff
        /*0d34*/ 	.word	0x00000040
        /*0d38*/ 	.short	0x0100
        /*0d3a*/ 	.byte	0x06
	.zero		1


	//   ....[7]....
        /*0d3c*/ 	.word	0x00000740
        /*0d40*/ 	.word	0x000000ff
        /*0d44*/ 	.word	0x00000048
        /*0d48*/ 	.short	0x0100
        /*0d4a*/ 	.byte	0x06
	.zero		1


	//   ....[8]....
        /*0d4c*/ 	.word	0x00001d20
        /*0d50*/ 	.word	0x000000ff
        /*0d54*/ 	.word	0x00000000
        /*0d58*/ 	.short	0x010a
        /*0d5a*/ 	.byte	0x06
	.zero		1


	//   ....[9]....
        /*0d5c*/ 	.word	0x00001d60
        /*0d60*/ 	.word	0x000000ff
        /*0d64*/ 	.word	0x00000000
        /*0d68*/ 	.short	0x010a
        /*0d6a*/ 	.byte	0x06
	.zero		1


	//   ....[10]....
        /*0d6c*/ 	.word	0x00002ff0
        /*0d70*/ 	.word	0x000000ff
        /*0d74*/ 	.word	0x00000000
        /*0d78*/ 	.short	0x010a
        /*0d7a*/ 	.byte	0x10
	.zero		1


	//   ....[11]....
        /*0d7c*/ 	.word	0x00003030
        /*0d80*/ 	.word	0x000000ff
        /*0d84*/ 	.word	0x00000000
        /*0d88*/ 	.short	0x010a
        /*0d8a*/ 	.byte	0x10
	.zero		1


	//   ....[12]....
        /*0d8c*/ 	.word	0x00004110
        /*0d90*/ 	.word	0x000000e5
        /*0d94*/ 	.word	0x00000000
        /*0d98*/ 	.short	0x0101
        /*0d9a*/ 	.byte	0x3f
	.zero		1


	//   ....[13]....
        /*0d9c*/ 	.word	0x00005300
        /*0da0*/ 	.word	0x00000018
        /*0da4*/ 	.word	0x00000000
        /*0da8*/ 	.short	0x0101
        /*0daa*/ 	.byte	0x3f
	.zero		1


	//   ....[14]....
        /*0dac*/ 	.word	0x0000f6b0
        /*0db0*/ 	.word	0x0000000d
        /*0db4*/ 	.word	0x00000018
        /*0db8*/ 	.short	0x010a
        /*0dba*/ 	.byte	0x3f
	.zero		1


	//   ....[15]....
        /*0dbc*/ 	.word	0x0000fa80
        /*0dc0*/ 	.word	0x00000005
        /*0dc4*/ 	.word	0x00000048
        /*0dc8*/ 	.short	0x0101
        /*0dca*/ 	.byte	0x3f
	.zero		1


	//   ....[16]....
        /*0dcc*/ 	.word	0x00010210
        /*0dd0*/ 	.word	0x00000007
        /*0dd4*/ 	.word	0x00000000
        /*0dd8*/ 	.short	0x010a
        /*0dda*/ 	.byte	0x3f
	.zero		1


	//   ....[17]....
        /*0ddc*/ 	.word	0x00010290
        /*0de0*/ 	.word	0x00000006
        /*0de4*/ 	.word	0x00000000
        /*0de8*/ 	.short	0x010a
        /*0dea*/ 	.byte	0x3f
	.zero		1


	//   ....[18]....
        /*0dec*/ 	.word	0x00010320
        /*0df0*/ 	.word	0x00000003
        /*0df4*/ 	.word	0x00000000
        /*0df8*/ 	.short	0x010a
        /*0dfa*/ 	.byte	0x3f
	.zero		1


	//   ....[19]....
        /*0dfc*/ 	.word	0x00010390
        /*0e00*/ 	.word	0x00000003
        /*0e04*/ 	.word	0x00000000
        /*0e08*/ 	.short	0x010a
        /*0e0a*/ 	.byte	0x3f
	.zero		1


	//   ....[20]....
        /*0e0c*/ 	.word	0x00010400
        /*0e10*/ 	.word	0x00000000
        /*0e14*/ 	.word	0x00000000
        /*0e18*/ 	.short	0x010a
        /*0e1a*/ 	.byte	0x3f
	.zero		1


	//   ....[21]....
        /*0e1c*/ 	.word	0x000104e0
        /*0e20*/ 	.word	0x0000000d
        /*0e24*/ 	.word	0x00000018
        /*0e28*/ 	.short	0x010a
        /*0e2a*/ 	.byte	0x3f
	.zero		1


	//   ....[22]....
        /*0e2c*/ 	.word	0x000105b0
        /*0e30*/ 	.word	0x00000007
        /*0e34*/ 	.word	0x00000000
        /*0e38*/ 	.short	0x010a
        /*0e3a*/ 	.byte	0x3f
	.zero		1


	//   ....[23]....
        /*0e3c*/ 	.word	0x00010600
        /*0e40*/ 	.word	0x00000006
        /*0e44*/ 	.word	0x00000000
        /*0e48*/ 	.short	0x010a
        /*0e4a*/ 	.byte	0x3f
	.zero		1


	//----- nvinfo : EIATTR_NUM_MBARRIERS
	.align		4
.L_30:
        /*0e4c*/ 	.byte	0x03, 0x38
        /*0e4e*/ 	.short	0x0008


	//----- nvinfo : EIATTR_EXIT_INSTR_OFFSETS
	.align		4
        /*0e50*/ 	.byte	0x04, 0x1c
        /*0e52*/ 	.short	(.L_32 - .L_31)


	//   ....[0]....
.L_31:
        /*0e54*/ 	.word	0x00000920


	//   ....[1]....
        /*0e58*/ 	.word	0x000011b0


	//   ....[2]....
        /*0e5c*/ 	.word	0x0000eda0


	//   ....[3]....
        /*0e60*/ 	.word	0x0000f330


	//   ....[4]....
        /*0e64*/ 	.word	0x00010370


	//----- nvinfo : EIATTR_MAX_THREADS
	.align		4
.L_32:
        /*0e68*/ 	.byte	0x04, 0x05
        /*0e6a*/ 	.short	(.L_34 - .L_33)
.L_33:
        /*0e6c*/ 	.word	0x00000180
        /*0e70*/ 	.word	0x00000001
        /*0e74*/ 	.word	0x00000001


	//----- nvinfo : EIATTR_CRS_STACK_SIZE
	.align		4
.L_34:
        /*0e78*/ 	.byte	0x04, 0x1e
        /*0e7a*/ 	.short	(.L_36 - .L_35)
.L_35:
        /*0e7c*/ 	.word	0x00000000


	//----- nvinfo : EIATTR_CBANK_PARAM_SIZE
	.align		4
.L_36:
        /*0e80*/ 	.byte	0x03, 0x19
        /*0e82*/ 	.short	0x0470


	//----- nvinfo : EIATTR_PARAM_CBANK
	.align		4
        /*0e84*/ 	.byte	0x04, 0x0a
        /*0e86*/ 	.short	(.L_38 - .L_37)
	.align		4
.L_37:
        /*0e88*/ 	.word	index@(.nv.constant0._ZN7cutlass13device_kernelINS_4gemm6kernel13GemmUniversalIN4cute5tupleIJiiiiEEENS1_10collective13CollectiveMmaINS1_37MainloopSm90TmaGmmaWarpSpecializedFP8ILi3ENS5_IJNS4_1CILi1EEENSA_ILi2EEESB_EEENS1_35KernelTmaWarpSpecializedCooperativeEEENS5_IJNSA_ILi256EEENSA_ILi128EEENSA_ILi64EEEEEENS_12float_e5m2_tENS5_IJlSB_lEEESK_SL_NS4_8TiledMMAINS4_8MMA_AtomIJNS4_4SM904GMMA31MMA_64x128x32_F32E5M2E5M2_SS_TNILNSP_7ScaleInE1ELSR_1EEEEEENS4_6LayoutINS5_IJSC_SB_SB_EEENS5_IJSB_NSA_ILi0EEESW_EEEEENS5_IJNS4_10UnderscoreESZ_SZ_EEEEENS4_23SM90_TMA_LOAD_MULTICASTENS4_14ComposedLayoutINS4_7SwizzleILi2ELi4ELi3EEENS4_18smem_ptr_flag_bitsILi8EEENSU_INS5_IJNSA_ILi8EEESI_EEENS5_IJSI_SB_EEEEEEEvNS4_8identityENS4_13SM90_TMA_LOADES1C_vS1D_EENS_8epilogue10collective6detail29Sm90TmaWarpSpecializedAdapterINS1H_15DefaultEpilogueISK_SL_SL_NS1G_6thread17LinearCombinationISK_Li1EffLNS1L_9ScaleType4KindE0ELNS_15FloatRoundStyleE2ESK_EENS1_15EpilogueDefaultEEEEEvvEEEEvNT_6ParamsE)
        /*0e8c*/ 	.short	0x0210
        /*0e8e*/ 	.short	0x0470


	//----- nvinfo : EIATTR_SW_WAR
	.align		4
.L_38:
        /*0e90*/ 	.byte	0x04, 0x36
        /*0e92*/ 	.short	(.L_40 - .L_39)
.L_39:
        /*0e94*/ 	.word	0x00000008
.L_40:


//--------------------- .nv.callgraph             --------------------------
	.section	.nv.callgraph,"",@"SHT_CUDA_CALLGRAPH"
	.align	4
	.sectionentsize	8
	.align		4
        /*0000*/ 	.word	0x00000000
	.align		4
        /*0004*/ 	.word	0xffffffff
	.align		4
        /*0008*/ 	.word	0x00000000
	.align		4
        /*000c*/ 	.word	0xfffffffe
	.align		4
        /*0010*/ 	.word	0x00000000
	.align		4
        /*0014*/ 	.word	0xfffffffd
	.align		4
        /*0018*/ 	.word	0x00000000
	.align		4
        /*001c*/ 	.word	0xfffffffc


//--------------------- .nv.constant4             --------------------------
	.section	.nv.constant4,"a",@progbits
	.align	8
	.align		8
.nv.constant4:
        /*0000*/ 	.dword	_ZN39_INTERNAL_cef18127_4_k_cu_5a52491a_45284cuda3std3__45__cpo5beginE
	.align		8
        /*0008*/ 	.dword	_ZN39_INTERNAL_cef18127_4_k_cu_5a52491a_45284cuda3std3__45__cpo3endE
	.align		8
        /*0010*/ 	.dword	_ZN39_INTERNAL_cef18127_4_k_cu_5a52491a_45284cuda3std3__45__cpo6cbeginE
	.align		8
        /*0018*/ 	.dword	_ZN39_INTERNAL_cef18127_4_k_cu_5a52491a_45284cuda3std3__45__cpo4cendE
	.align		8
        /*0020*/ 	.dword	_ZN39_INTERNAL_cef18127_4_k_cu_5a52491a_45284cuda3std3__441_GLOBAL__N__cef18127_4_k_cu_5a52491a_45286ignoreE
	.align		8
        /*0028*/ 	.dword	_ZN39_INTERNAL_cef18127_4_k_cu_5a52491a_45284cuda3std3__419piecewise_constructE
	.align		8
        /*0030*/ 	.dword	_ZN39_INTERNAL_cef18127_4_k_cu_5a52491a_45284cuda3std3__48in_placeE
	.align		8
        /*0038*/ 	.dword	_ZN39_INTERNAL_cef18127_4_k_cu_5a52491a_45284cuda3std6ranges3__45__cpo4swapE
	.align		8
        /*0040*/ 	.dword	_ZN39_INTERNAL_cef18127_4_k_cu_5a52491a_45284cuda3std6ranges3__45__cpo9iter_moveE
	.align		8
        /*0048*/ 	.dword	_ZN39_INTERNAL_cef18127_4_k_cu_5a52491a_45284cute7productE
	.align		8
        /*0050*/ 	.dword	_ZN39_INTERNAL_cef18127_4_k_cu_5a52491a_45284cute1_E


//--------------------- .text._ZN7cutlass13device_kernelINS_4gemm6kernel13GemmUniversalIN4cute5tupleIJiiiiEEENS1_10collective13CollectiveMmaINS1_37MainloopSm90TmaGmmaWarpSpecializedFP8ILi3ENS5_IJNS4_1CILi1EEENSA_ILi2EEESB_EEENS1_35KernelTmaWarpSpecializedCooperativeEEENS5_IJNSA_ILi256EEENSA_ILi128EEENSA_ILi64EEEEEENS_12float_e5m2_tENS5_IJlSB_lEEESK_SL_NS4_8TiledMMAINS4_8MMA_AtomIJNS4_4SM904GMMA31MMA_64x128x32_F32E5M2E5M2_SS_TNILNSP_7ScaleInE1ELSR_1EEEEEENS4_6LayoutINS5_IJSC_SB_SB_EEENS5_IJSB_NSA_ILi0EEESW_EEEEENS5_IJNS4_10UnderscoreESZ_SZ_EEEEENS4_23SM90_TMA_LOAD_MULTICASTENS4_14ComposedLayoutINS4_7SwizzleILi2ELi4ELi3EEENS4_18smem_ptr_flag_bitsILi8EEENSU_INS5_IJNSA_ILi8EEESI_EEENS5_IJSI_SB_EEEEEEEvNS4_8identityENS4_13SM90_TMA_LOADES1C_vS1D_EENS_8epilogue10collective6detail29Sm90TmaWarpSpecializedAdapterINS1H_15DefaultEpilogueISK_SL_SL_NS1G_6thread17LinearCombinationISK_Li1EffLNS1L_9ScaleType4KindE0ELNS_15FloatRoundStyleE2ESK_EENS1_15EpilogueDefaultEEEEEvvEEEEvNT_6ParamsE --------------------------
	.section	.text._ZN7cutlass13device_kernelINS_4gemm6kernel13GemmUniversalIN4cute5tupleIJiiiiEEENS1_10collective13CollectiveMmaINS1_37MainloopSm90TmaGmmaWarpSpecializedFP8ILi3ENS5_IJNS4_1CILi1EEENSA_ILi2EEESB_EEENS1_35KernelTmaWarpSpecializedCooperativeEEENS5_IJNSA_ILi256EEENSA_ILi128EEENSA_ILi64EEEEEENS_12float_e5m2_tENS5_IJlSB_lEEESK_SL_NS4_8TiledMMAINS4_8MMA_AtomIJNS4_4SM904GMMA31MMA_64x128x32_F32E5M2E5M2_SS_TNILNSP_7ScaleInE1ELSR_1EEEEEENS4_6LayoutINS5_IJSC_SB_SB_EEENS5_IJSB_NSA_ILi0EEESW_EEEEENS5_IJNS4_10UnderscoreESZ_SZ_EEEEENS4_23SM90_TMA_LOAD_MULTICASTENS4_14ComposedLayoutINS4_7SwizzleILi2ELi4ELi3EEENS4_18smem_ptr_flag_bitsILi8EEENSU_INS5_IJNSA_ILi8EEESI_EEENS5_IJSI_SB_EEEEEEEvNS4_8identityENS4_13SM90_TMA_LOADES1C_vS1D_EENS_8epilogue10collective6detail29Sm90TmaWarpSpecializedAdapterINS1H_15DefaultEpilogueISK_SL_SL_NS1G_6thread17LinearCombinationISK_Li1EffLNS1L_9ScaleType4KindE0ELNS_15FloatRoundStyleE2ESK_EENS1_15EpilogueDefaultEEEEEvvEEEEvNT_6ParamsE,"ax",@progbits
	.align	128
.text._ZN7cutlass13device_kernelINS_4gemm6kernel13GemmUniversalIN4cute5tupleIJiiiiEEENS1_10collective13CollectiveMmaINS1_37MainloopSm90TmaGmmaWarpSpecializedFP8ILi3ENS5_IJNS4_1CILi1EEENSA_ILi2EEESB_EEENS1_35KernelTmaWarpSpecializedCooperativeEEENS5_IJNSA_ILi256EEENSA_ILi128EEENSA_ILi64EEEEEENS_12float_e5m2_tENS5_IJlSB_lEEESK_SL_NS4_8TiledMMAINS4_8MMA_AtomIJNS4_4SM904GMMA31MMA_64x128x32_F32E5M2E5M2_SS_TNILNSP_7ScaleInE1ELSR_1EEEEEENS4_6LayoutINS5_IJSC_SB_SB_EEENS5_IJSB_NSA_ILi0EEESW_EEEEENS5_IJNS4_10UnderscoreESZ_SZ_EEEEENS4_23SM90_TMA_LOAD_MULTICASTENS4_14ComposedLayoutINS4_7SwizzleILi2ELi4ELi3EEENS4_18smem_ptr_flag_bitsILi8EEENSU_INS5_IJNSA_ILi8EEESI_EEENS5_IJSI_SB_EEEEEEEvNS4_8identityENS4_13SM90_TMA_LOADES1C_vS1D_EENS_8epilogue10collective6detail29Sm90TmaWarpSpecializedAdapterINS1H_15DefaultEpilogueISK_SL_SL_NS1G_6thread17LinearCombinationISK_Li1EffLNS1L_9ScaleType4KindE0ELNS_15FloatRoundStyleE2ESK_EENS1_15EpilogueDefaultEEEEEvvEEEEvNT_6ParamsE:
        .type           _ZN7cutlass13device_kernelINS_4gemm6kernel13GemmUniversalIN4cute5tupleIJiiiiEEENS1_10collective13CollectiveMmaINS1_37MainloopSm90TmaGmmaWarpSpecializedFP8ILi3ENS5_IJNS4_1CILi1EEENSA_ILi2EEESB_EEENS1_35KernelTmaWarpSpecializedCooperativeEEENS5_IJNSA_ILi256EEENSA_ILi128EEENSA_ILi64EEEEEENS_12float_e5m2_tENS5_IJlSB_lEEESK_SL_NS4_8TiledMMAINS4_8MMA_AtomIJNS4_4SM904GMMA31MMA_64x128x32_F32E5M2E5M2_SS_TNILNSP_7ScaleInE1ELSR_1EEEEEENS4_6LayoutINS5_IJSC_SB_SB_EEENS5_IJSB_NSA_ILi0EEESW_EEEEENS5_IJNS4_10UnderscoreESZ_SZ_EEEEENS4_23SM90_TMA_LOAD_MULTICASTENS4_14ComposedLayoutINS4_7SwizzleILi2ELi4ELi3EEENS4_18smem_ptr_flag_bitsILi8EEENSU_INS5_IJNSA_ILi8EEESI_EEENS5_IJSI_SB_EEEEEEEvNS4_8identityENS4_13SM90_TMA_LOADES1C_vS1D_EENS_8epilogue10collective6detail29Sm90TmaWarpSpecializedAdapterINS1H_15DefaultEpilogueISK_SL_SL_NS1G_6thread17LinearCombinationISK_Li1EffLNS1L_9ScaleType4KindE0ELNS_15FloatRoundStyleE2ESK_EENS1_15EpilogueDefaultEEEEEvvEEEEvNT_6ParamsE,@function
        .size           _ZN7cutlass13device_kernelINS_4gemm6kernel13GemmUniversalIN4cute5tupleIJiiiiEEENS1_10collective13CollectiveMmaINS1_37MainloopSm90TmaGmmaWarpSpecializedFP8ILi3ENS5_IJNS4_1CILi1EEENSA_ILi2EEESB_EEENS1_35KernelTmaWarpSpecializedCooperativeEEENS5_IJNSA_ILi256EEENSA_ILi128EEENSA_ILi64EEEEEENS_12float_e5m2_tENS5_IJlSB_lEEESK_SL_NS4_8TiledMMAINS4_8MMA_AtomIJNS4_4SM904GMMA31MMA_64x128x32_F32E5M2E5M2_SS_TNILNSP_7ScaleInE1ELSR_1EEEEEENS4_6LayoutINS5_IJSC_SB_SB_EEENS5_IJSB_NSA_ILi0EEESW_EEEEENS5_IJNS4_10UnderscoreESZ_SZ_EEEEENS4_23SM90_TMA_LOAD_MULTICASTENS4_14ComposedLayoutINS4_7SwizzleILi2ELi4ELi3EEENS4_18smem_ptr_flag_bitsILi8EEENSU_INS5_IJNSA_ILi8EEESI_EEENS5_IJSI_SB_EEEEEEEvNS4_8identityENS4_13SM90_TMA_LOADES1C_vS1D_EENS_8epilogue10collective6detail29Sm90TmaWarpSpecializedAdapterINS1H_15DefaultEpilogueISK_SL_SL_NS1G_6thread17LinearCombinationISK_Li1EffLNS1L_9ScaleType4KindE0ELNS_15FloatRoundStyleE2ESK_EENS1_15EpilogueDefaultEEEEEvvEEEEvNT_6ParamsE,(.L_x_332 - _ZN7cutlass13device_kernelINS_4gemm6kernel13GemmUniversalIN4cute5tupleIJiiiiEEENS1_10collective13CollectiveMmaINS1_37MainloopSm90TmaGmmaWarpSpecializedFP8ILi3ENS5_IJNS4_1CILi1EEENSA_ILi2EEESB_EEENS1_35KernelTmaWarpSpecializedCooperativeEEENS5_IJNSA_ILi256EEENSA_ILi128EEENSA_ILi64EEEEEENS_12float_e5m2_tENS5_IJlSB_lEEESK_SL_NS4_8TiledMMAINS4_8MMA_AtomIJNS4_4SM904GMMA31MMA_64x128x32_F32E5M2E5M2_SS_TNILNSP_7ScaleInE1ELSR_1EEEEEENS4_6LayoutINS5_IJSC_SB_SB_EEENS5_IJSB_NSA_ILi0EEESW_EEEEENS5_IJNS4_10UnderscoreESZ_SZ_EEEEENS4_23SM90_TMA_LOAD_MULTICASTENS4_14ComposedLayoutINS4_7SwizzleILi2ELi4ELi3EEENS4_18smem_ptr_flag_bitsILi8EEENSU_INS5_IJNSA_ILi8EEESI_EEENS5_IJSI_SB_EEEEEEEvNS4_8identityENS4_13SM90_TMA_LOADES1C_vS1D_EENS_8epilogue10collective6detail29Sm90TmaWarpSpecializedAdapterINS1H_15DefaultEpilogueISK_SL_SL_NS1G_6thread17LinearCombinationISK_Li1EffLNS1L_9ScaleType4KindE0ELNS_15FloatRoundStyleE2ESK_EENS1_15EpilogueDefaultEEEEEvvEEEEvNT_6ParamsE)
        .other          _ZN7cutlass13device_kernelINS_4gemm6kernel13GemmUniversalIN4cute5tupleIJiiiiEEENS1_10collective13CollectiveMmaINS1_37MainloopSm90TmaGmmaWarpSpecializedFP8ILi3ENS5_IJNS4_1CILi1EEENSA_ILi2EEESB_EEENS1_35KernelTmaWarpSpecializedCooperativeEEENS5_IJNSA_ILi256EEENSA_ILi128EEENSA_ILi64EEEEEENS_12float_e5m2_tENS5_IJlSB_lEEESK_SL_NS4_8TiledMMAINS4_8MMA_AtomIJNS4_4SM904GMMA31MMA_64x128x32_F32E5M2E5M2_SS_TNILNSP_7ScaleInE1ELSR_1EEEEEENS4_6LayoutINS5_IJSC_SB_SB_EEENS5_IJSB_NSA_ILi0EEESW_EEEEENS5_IJNS4_10UnderscoreESZ_SZ_EEEEENS4_23SM90_TMA_LOAD_MULTICASTENS4_14ComposedLayoutINS4_7SwizzleILi2ELi4ELi3EEENS4_18smem_ptr_flag_bitsILi8EEENSU_INS5_IJNSA_ILi8EEESI_EEENS5_IJSI_SB_EEEEEEEvNS4_8identityENS4_13SM90_TMA_LOADES1C_vS1D_EENS_8epilogue10collective6detail29Sm90TmaWarpSpecializedAdapterINS1H_15DefaultEpilogueISK_SL_SL_NS1G_6thread17LinearCombinationISK_Li1EffLNS1L_9ScaleType4KindE0ELNS_15FloatRoundStyleE2ESK_EENS1_15EpilogueDefaultEEEEEvvEEEEvNT_6ParamsE,@"STO_CUDA_ENTRY STV_DEFAULT"
_ZN7cutlass13device_kernelINS_4gemm6kernel13GemmUniversalIN4cute5tupleIJiiiiEEENS1_10collective13CollectiveMmaINS1_37MainloopSm90TmaGmmaWarpSpecializedFP8ILi3ENS5_IJNS4_1CILi1EEENSA_ILi2EEESB_EEENS1_35KernelTmaWarpSpecializedCooperativeEEENS5_IJNSA_ILi256EEENSA_ILi128EEENSA_ILi64EEEEEENS_12float_e5m2_tENS5_IJlSB_lEEESK_SL_NS4_8TiledMMAINS4_8MMA_AtomIJNS4_4SM904GMMA31MMA_64x128x32_F32E5M2E5M2_SS_TNILNSP_7ScaleInE1ELSR_1EEEEEENS4_6LayoutINS5_IJSC_SB_SB_EEENS5_IJSB_NSA_ILi0EEESW_EEEEENS5_IJNS4_10UnderscoreESZ_SZ_EEEEENS4_23SM90_TMA_LOAD_MULTICASTENS4_14ComposedLayoutINS4_7SwizzleILi2ELi4ELi3EEENS4_18smem_ptr_flag_bitsILi8EEENSU_INS5_IJNSA_ILi8EEESI_EEENS5_IJSI_SB_EEEEEEEvNS4_8identityENS4_13SM90_TMA_LOADES1C_vS1D_EENS_8epilogue10collective6detail29Sm90TmaWarpSpecializedAdapterINS1H_15DefaultEpilogueISK_SL_SL_NS1G_6thread17LinearCombinationISK_Li1EffLNS1L_9ScaleType4KindE0ELNS_15FloatRoundStyleE2ESK_EENS1_15EpilogueDefaultEEEEEvvEEEEvNT_6ParamsE:
[----:B------:R-:W0:Y:S02]  /*0000*/  LDC R1, c[0x0][0x28] ;  /* 0x00000a00ff017b82 */ /* 0x000e240000000800 */
[----:B0-----:R-:W-:Y:S01]  /*0010*/  VIADD R1, R1, 0xffffff00 ;  /* 0xffffff0001017836 */ /* 0x001fe20000000000 */
[----:B------:R-:W0:Y:S01]  /*0020*/  S2R R5, SR_TID.X ;  /* 0x0000000000057919 */ /* 0x000e220000002100 */
[----:B------:R-:W-:Y:S01]  /*0030*/  ELECT P0, URZ, PT ;  /* 0x00000000003f782f */ /* 0x000fe20003800000 */
[----:B------:R-:W-:Y:S01]  /*0040*/  BSSY B0, `(.L_x_0) ;  /* 0x0000015000007945 */ /* 0x000fe20003800000 */
[--C-:B0-----:R-:W-:Y:S02]  /*0050*/  SHF.R.U32.HI R0, RZ, 0x5, R5.reuse ;  /* 0x00000005ff007819 */ /* 0x101fe40000011605 */
[----:B------:R-:W-:-:S03]  /*0060*/  SHF.R.U32.HI R2, RZ, 0x7, R5 ;  /* 0x00000007ff027819 */ /* 0x000fc60000011605 */
[----:B------:R-:W0:Y:S04]  /*0070*/  SHFL.IDX PT, R3, R0, RZ, 0x1f ;  /* 0x00001fff00037589 */ /* 0x000e2800000e0000 */
[----:B------:R-:W1:Y:S01]  /*0080*/  SHFL.IDX PT, R2, R2, RZ, 0x1f ;  /* 0x00001fff02027589 */ /* 0x000e6200000e0000 */
[----:B0-----:R-:W-:Y:S02]  /*0090*/  R2UR UR4, R3 ;  /* 0x00000000030472ca */ /* 0x001fe400000e0000 */
[----:B-1----:R-:W-:-:S11]  /*00a0*/  R2UR UR6, R2 ;  /* 0x00000000020672ca */ /* 0x002fd600000e0000 */
[----:B------:R-:W-:Y:S02]  /*00b0*/  USHF.R.S32.HI UR5, URZ, 0x1f, UR4 ;  /* 0x0000001f3f057899 */ /* 0x000fe40008011404 */
[----:B------:R-:W-:Y:S02]  /*00c0*/  ISETP.NE.OR P0, PT, RZ, UR4, !P0 ;  /* 0x00000004ff007c0c */ /* 0x000fe4000c705670 */
[----:B------:R-:W-:-:S04]  /*00d0*/  ULEA.HI UR5, UR5, UR4, URZ, 0x2 ;  /* 0x0000000405057291 */ /* 0x000fc8000f8f103f */
[----:B------:R-:W-:-:S04]  /*00e0*/  ULOP3.LUT UR5, UR5, 0xfffffffc, URZ, 0xc0, !UPT ;  /* 0xfffffffc05057892 */ /* 0x000fc8000f8ec03f */
[----:B------:R-:W-:-:S03]  /*00f0*/  UIADD3 UR8, UR4, -UR5, URZ ;  /* 0x8000000504087290 */ /* 0x000fc6000fffe03f */
[----:B------:R-:W-:Y:S09]  /*0100*/  @P0 BRA `(.L_x_1) ;  /* 0x0000000000200947 */ /* 0x000ff20003800000 */
[----:B------:R-:W-:Y:S02]  /*0110*/  ULDC.64 UR4, c[0x0][0x198] ;  /* 0x0000660000047ab9 */ /* 0x000fe40000000a00 */
[----:B------:R-:W-:Y:S02]  /*0120*/  UIADD3 UR10, UP0, UR4, 0xf0, URZ ;  /* 0x000000f0040a7890 */ /* 0x000fe4000ff1e03f */
[----:B------:R-:W-:Y:S02]  /*0130*/  UIADD3 UR4, UP1, UR4, 0x1f0, URZ ;  /* 0x000001f004047890 */ /* 0x000fe4000ff3e03f */
[----:B------:R-:W-:Y:S02]  /*0140*/  UIADD3.X UR11, URZ, UR5, URZ, UP0, !UPT ;  /* 0x000000053f0b7290 */ /* 0x000fe400087fe43f */
[----:B------:R-:W-:-:S07]  /*0150*/  UIADD3.X UR5, URZ, UR5, URZ, UP1, !UPT ;  /* 0x000000053f057290 */ /* 0x000fce0008ffe43f */
[----:B------:R0:W-:Y:S02]  /*0160*/  UTMACCTL.PF [UR10] ;  /* 0x000000000a0079b9 */ /* 0x0001e40008040000 */
[----:B------:R0:W-:Y:S02]  /*0170*/  UTMACCTL.PF [UR4] ;  /* 0x00000000040079b9 */ /* 0x0001e40008040000 */
[----:B0-----:R-:W-:Y:S01]  /*0180*/  NOP ;  /* 0x0000000000007918 */ /* 0x001fe20000000000 */
.L_x_1:
[----:B------:R-:W-:Y:S05]  /*0190*/  BSYNC B0 ;  /* 0x0000000000007941 */ /* 0x000fea0003800000 */
.L_x_0:
[----:B------:R-:W0:Y:S01]  /*01a0*/  SHFL.IDX PT, R3, R0, RZ, 0x1f ;  /* 0x00001fff00037589 */ /* 0x000e2200000e0000 */
[----:B------:R-:W-:Y:S01]  /*01b0*/  UISETP.NE.AND UP0, UPT, UR8, 0x3, UPT ;  /* 0x000000030800788c */ /* 0x000fe2000bf05270 */
[----:B------:R-:W-:Y:S01]  /*01c0*/  ISETP.NE.AND P2, PT, RZ, UR6, PT ;  /* 0x00000006ff007c0c */ /* 0x000fe2000bf45270 */
[----:B------:R-:W-:Y:S02]  /*01d0*/  UIADD3 UR10, UR6, -0x1, URZ ;  /* 0xffffffff060a7890 */ /* 0x000fe4000fffe03f */
[----:B------:R-:W-:Y:S02]  /*01e0*/  UISETP.EQ.OR UP0, UPT, UR8, URZ, !UP0 ;  /* 0x0000003f0800728c */ /* 0x000fe4000c702670 */
[----:B------:R-:W-:Y:S02]  /*01f0*/  UISETP.GE.U32.AND UP1, UPT, UR10, 0x2, UPT ;  /* 0x000000020a00788c */ /* 0x000fe4000bf26070 */
[----:B------:R-:W-:-:S04]  /*0200*/  UISETP.EQ.AND UP0, UPT, UR6, URZ, UP0 ;  /* 0x0000003f0600728c */ /* 0x000fc80008702270 */
[----:B------:R-:W-:-:S04]  /*0210*/  USEL UR13, URZ, 0x1, !UP0 ;  /* 0x000000013f0d7887 */ /* 0x000fc8000c000000 */
[----:B------:R-:W-:Y:S01]  /*0220*/  USEL UR13, UR13, 0x2, UP1 ;  /* 0x000000020d0d7887 */ /* 0x000fe20008800000 */
[----:B0-----:R-:W-:-:S13]  /*0230*/  ISETP.NE.AND P0, PT, R3, RZ, PT ;  /* 0x000000ff0300720c */ /* 0x001fda0003f05270 */
[----:B------:R-:W-:Y:S05]  /*0240*/  @P0 BRA `(.L_x_2) ;  /* 0x0000000000500947 */ /* 0x000fea0003800000 */
[----:B------:R-:W0:Y:S01]  /*0250*/  S2UR UR9, SR_CgaCtaId ;  /* 0x00000000000979c3 */ /* 0x000e220000008800 */
[----:B------:R-:W-:Y:S01]  /*0260*/  UMOV UR4, 0x400 ;  /* 0x0000040000047882 */ /* 0x000fe20000000000 */
[----:B------:R-:W-:Y:S01]  /*0270*/  UMOV UR5, 0x1 ;  /* 0x0000000100057882 */ /* 0x000fe20000000000 */
[----:B------:R-:W-:Y:S01]  /*0280*/  UMOV UR6, 0x4 ;  /* 0x0000000400067882 */ /* 0x000fe20000000000 */
[----:B------:R-:W-:Y:S01]  /*0290*/  ELECT P0, URZ, PT ;  /* 0x00000000003f782f */ /* 0x000fe20003800000 */
[----:B------:R-:W-:-:S04]  /*02a0*/  UIADD3 UR6, -UR6, 0x100000, URZ ;  /* 0x0010000006067890 */ /* 0x000fc8000fffe13f */
[----:B------:R-:W-:Y:S02]  /*02b0*/  USHF.L.U32 UR7, UR6, 0xb, URZ ;  /* 0x0000000b06077899 */ /* 0x000fe4000800063f */
[----:B------:R-:W-:Y:S02]  /*02c0*/  USHF.L.U32 UR6, UR6, 0x1, URZ ;  /* 0x0000000106067899 */ /* 0x000fe4000800063f */
[----:B0-----:R-:W-:Y:S02]  /*02d0*/  ULEA UR9, UR9, UR4, 0x18 ;  /* 0x0000000409097291 */ /* 0x001fe4000f8ec03f */
[----:B------:R-:W-:-:S04]  /*02e0*/  UIADD3 UR4, -UR5, 0x100000, URZ ;  /* 0x0010000005047890 */ /* 0x000fc8000fffe13f */
[----:B------:R-:W-:Y:S02]  /*02f0*/  USHF.L.U32 UR5, UR4, 0xb, URZ ;  /* 0x0000000b04057899 */ /* 0x000fe4000800063f */
[----:B------:R-:W-:Y:S01]  /*0300*/  USHF.L.U32 UR4, UR4, 0x1, URZ ;  /* 0x0000000104047899 */ /* 0x000fe2000800063f */
[----:B------:R-:W0:Y:S11]  /*0310*/  FENCE.VIEW.ASYNC.S ;  /* 0x00000000000073c6 */ /* 0x000e360000000000 */
[----:B0-----:R0:W1:Y:S01]  /*0320*/  SYNCS.EXCH.64 URZ, [UR9], UR4 ;  /* 0x00000004093f75b2 */ /* 0x0010620008000100 */
[----:B------:R0:W2:Y:S01]  /*0330*/  SYNCS.EXCH.64 URZ, [UR9+0x18], UR6 ;  /* 0x00001806093f75b2 */ /* 0x0000a20008000100 */
[----:B------:R0:W3:Y:S01]  /*0340*/  SYNCS.EXCH.64 URZ, [UR9+0x8], UR4 ;  /* 0x00000804093f75b2 */ /* 0x0000e20008000100 */
[----:B------:R0:W4:Y:S01]  /*0350*/  SYNCS.EXCH.64 URZ, [UR9+0x20], UR6 ;  /* 0x00002006093f75b2 */ /* 0x0001220008000100 */
[----:B------:R0:W0:Y:S01]  /*0360*/  SYNCS.EXCH.64 URZ, [UR9+0x10], UR4 ;  /* 0x00001004093f75b2 */ /* 0x0000220008000100 */
[----:B------:R0:W0:Y:S01]  /*0370*/  SYNCS.EXCH.64 URZ, [UR9+0x28], UR6 ;  /* 0x00002806093f75b2 */ /* 0x0000220008000100 */
[----:B------:R-:W-:Y:S01]  /*0380*/  NOP ;  /* 0x0000000000007918 */ /* 0x000fe20000000000 */
.L_x_2:
[----:B------:R-:W-:Y:S01]  /*0390*/  SHF.R.S32.HI R4, RZ, 0x1f, R5 ;  /* 0x0000001fff047819 */ /* 0x000fe20000011405 */
[----:B------:R-:W5:Y:S01]  /*03a0*/  SHFL.IDX PT, R0, R0, RZ, 0x1f ;  /* 0x00001fff00007589 */ /* 0x000f6200000e0000 */
[----:B------:R-:W-:Y:S01]  /*03b0*/  ELECT P0, URZ, PT ;  /* 0x00000000003f782f */ /* 0x000fe20003800000 */
[----:B0-----:R-:W0:Y:S01]  /*03c0*/  S2UR UR9, SR_CTAID.X ;  /* 0x00000000000979c3 */ /* 0x001e220000002500 */
[----:B------:R-:W-:Y:S01]  /*03d0*/  LEA.HI R4, R4, R5, RZ, 0x7 ;  /* 0x0000000504047211 */ /* 0x000fe200078f38ff */
[----:B------:R-:W1:Y:S01]  /*03e0*/  S2R R2, SR_CTAID.Y ;  /* 0x0000000000027919 */ /* 0x000e620000002600 */
[----:B------:R-:W-:Y:S01]  /*03f0*/  SHF.R.S32.HI R6, RZ, 0x1f, R3 ;  /* 0x0000001fff067819 */ /* 0x000fe20000011403 */
[----:B------:R-:W-:Y:S01]  /*0400*/  ULDC UR4, c[0x0][0x154] ;  /* 0x0000550000047ab9 */ /* 0x000fe20000000800 */
[----:B------:R-:W-:Y:S01]  /*0410*/  LOP3.LUT R4, R4, 0xffffff80, RZ, 0xc0, !PT ;  /* 0xffffff8004047812 */ /* 0x000fe200078ec0ff */
[----:B------:R-:W-:Y:S01]  /*0420*/  NOP ;  /* 0x0000000000007918 */ /* 0x000fe20000000000 */
[----:B------:R-:W-:Y:S01]  /*0430*/  LEA.HI R6, R6, R3, RZ, 0x2 ;  /* 0x0000000306067211 */ /* 0x000fe200078f10ff */
[----:B------:R-:W2:Y:S01]  /*0440*/  LDC R11, c[0x0][0x148] ;  /* 0x00005200ff0b7b82 */ /* 0x000ea20000000800 */
[----:B------:R-:W-:Y:S01]  /*0450*/  NOP ;  /* 0x0000000000007918 */ /* 0x000fe20000000000 */
[----:B------:R-:W-:Y:S01]  /*0460*/  IMAD.IADD R4, R5, 0x1, -R4 ;  /* 0x0000000105047824 */ /* 0x000fe200078e0a04 */
[----:B------:R-:W-:-:S04]  /*0470*/  LOP3.LUT R6, R6, 0x3ffffffc, RZ, 0xc0, !PT ;  /* 0x3ffffffc06067812 */ /* 0x000fc800078ec0ff */
[----:B------:R-:W-:Y:S01]  /*0480*/  SHF.R.S32.HI R5, RZ, 0x1f, R4 ;  /* 0x0000001fff057819 */ /* 0x000fe20000011404 */
[----:B------:R-:W-:Y:S01]  /*0490*/  IMAD.IADD R6, R3, 0x1, -R6 ;  /* 0x0000000103067824 */ /* 0x000fe200078e0a06 */
[----:B------:R-:W3:Y:S02]  /*04a0*/  LDC R8, c[0x0][0x144] ;  /* 0x00005100ff087b82 */ /* 0x000ee40000000800 */
[----:B------:R-:W-:Y:S02]  /*04b0*/  LEA.HI R5, R5, R4, RZ, 0x3 ;  /* 0x0000000405057211 */ /* 0x000fe400078f18ff */
[----:B-----5:R-:W-:Y:S02]  /*04c0*/  ISETP.NE.OR P0, PT, R0, RZ, !P0 ;  /* 0x000000ff0000720c */ /* 0x020fe40004705670 */
[--C-:B------:R-:W-:Y:S02]  /*04d0*/  SHF.R.S32.HI R0, RZ, 0x3, R5.reuse ;  /* 0x00000003ff007819 */ /* 0x100fe40000011405 */
[----:B------:R-:W-:-:S04]  /*04e0*/  SHF.R.S32.HI R5, RZ, 0x1f, R5 ;  /* 0x0000001fff057819 */ /* 0x000fc80000011405 */
[----:B------:R-:W-:-:S04]  /*04f0*/  LEA.HI R5, R5, R0, RZ, 0x2 ;  /* 0x0000000005057211 */ /* 0x000fc800078f10ff */
[----:B------:R-:W-:Y:S01]  /*0500*/  LOP3.LUT R5, R5, 0xfffffffc, RZ, 0xc0, !PT ;  /* 0xfffffffc05057812 */ /* 0x000fe200078ec0ff */
[----:B------:R-:W-:Y:S01]  /*0510*/  VOTEU.ALL UP0, P0 ;  /* 0x00000000003f7886 */ /* 0x000fe20000000000 */
[----:B-1----:R-:W-:Y:S01]  /*0520*/  I2FP.F32.U32 R7, R2 ;  /* 0x0000000200077245 */ /* 0x002fe20000201000 */
[----:B------:R-:W-:Y:S02]  /*0530*/  VOTEU.ALL UP1, P0 ;  /* 0x00000000003f7886 */ /* 0x000fe40000020000 */
[----:B------:R-:W-:Y:S01]  /*0540*/  IMAD.IADD R5, R0, 0x1, -R5 ;  /* 0x0000000100057824 */ /* 0x000fe200078e0a05 */
[----:B------:R-:W1:Y:S01]  /*0550*/  @!UP0 S2UR UR7, SR_CgaCtaId ;  /* 0x00000000000789c3 */ /* 0x000e620000008800 */
[----:B0-----:R-:W-:Y:S01]  /*0560*/  I2FP.F32.U32 R0, UR9 ;  /* 0x0000000900007c45 */ /* 0x001fe20008201000 */
[----:B------:R-:W-:Y:S01]  /*0570*/  FMUL R9, R7, UR4 ;  /* 0x0000000407097c20 */ /* 0x000fe20008400000 */
[----:B------:R-:W-:Y:S01]  /*0580*/  IMAD R5, R6, 0x4, R5 ;  /* 0x0000000406057824 */ /* 0x000fe200078e0205 */
[----:B------:R-:W-:Y:S01]  /*0590*/  ULDC UR4, c[0x0][0x150] ;  /* 0x0000540000047ab9 */ /* 0x000fe20000000800 */
[----:B------:R-:W-:Y:S01]  /*05a0*/  @!UP0 UMOV UR6, 0x400 ;  /* 0x0000040000068882 */ /* 0x000fe20000000000 */
[----:B------:R-:W-:Y:S01]  /*05b0*/  FMUL R7, R0, UR4 ;  /* 0x0000000400077c20 */ /* 0x000fe20008400000 */
[----:B------:R-:W-:Y:S01]  /*05c0*/  IMAD.SHL.U32 R0, R5, 0x4, RZ ;  /* 0x0000000405007824 */ /* 0x000fe200078e00ff */
[----:B------:R-:W0:Y:S01]  /*05d0*/  LDC R6, c[0x0][0x140] ;  /* 0x00005000ff067b82 */ /* 0x000e220000000800 */
[----:B------:R-:W5:Y:S01]  /*05e0*/  F2I.U32.TRUNC.NTZ R9, R9 ;  /* 0x0000000900097305 */ /* 0x000f62000020f000 */
[----:B------:R-:W-:-:S02]  /*05f0*/  UMOV UR4, 0x20 ;  /* 0x0000002000047882 */ /* 0x000fc40000000000 */
[----:B------:R-:W-:Y:S01]  /*0600*/  LOP3.LUT R10, R5, 0xc, R0, 0x78, !PT ;  /* 0x0000000c050a7812 */ /* 0x000fe200078e7800 */
[----:B------:R-:W-:-:S04]  /*0610*/  @!UP0 UIADD3 UR4, -UR4, 0x100000, URZ ;  /* 0x0010000004048890 */ /* 0x000fc8000fffe13f */
[----:B------:R-:W-:Y:S02]  /*0620*/  @!UP0 USHF.L.U32 UR5, UR4, 0xb, URZ ;  /* 0x0000000b04058899 */ /* 0x000fe4000800063f */
[----:B------:R-:W-:Y:S01]  /*0630*/  @!UP0 USHF.L.U32 UR4, UR4, 0x1, URZ ;  /* 0x0000000104048899 */ /* 0x000fe2000800063f */
[----:B------:R-:W4:Y:S01]  /*0640*/  F2I.U32.TRUNC.NTZ R7, R7 ;  /* 0x0000000700077305 */ /* 0x000f22000020f000 */
[----:B------:R0:W-:Y:S01]  /*0650*/  STL [R1+0x78], R10 ;  /* 0x0000780a01007387 */ /* 0x0001e20000100800 */
[----:B-----5:R-:W-:Y:S01]  /*0660*/  IMAD.MOV R12, RZ, RZ, -R9 ;  /* 0x000000ffff0c7224 */ /* 0x020fe200078e0a09 */
[----:B-1----:R-:W-:Y:S01]  /*0670*/  @!UP0 ULEA UR6, UR7, UR6, 0x18 ;  /* 0x0000000607068291 */ /* 0x002fe2000f8ec03f */
[----:B------:R-:W-:Y:S02]  /*0680*/  VOTEU.ALL UP0, P0 ;  /* 0x00000000003f7886 */ /* 0x000fe40000000000 */
[----:B--2---:R-:W-:Y:S01]  /*0690*/  IMAD R5, R11, R12, R2 ;  /* 0x0000000c0b057224 */ /* 0x004fe200078e0202 */
[----:B------:R-:W-:-:S02]  /*06a0*/  LOP3.LUT P0, RZ, R4, 0x7, RZ, 0xc0, !PT ;  /* 0x0000000704ff7812 */ /* 0x000fc4000780c0ff */
[----:B0-----:R-:W-:Y:S01]  /*06b0*/  ISETP.EQ.U32.AND P3, PT, R6, 0x1, PT ;  /* 0x000000010600780c */ /* 0x001fe20003f62070 */
[----:B----4-:R-:W-:Y:S01]  /*06c0*/  IMAD.MOV R7, RZ, RZ, -R7 ;  /* 0x000000ffff077224 */ /* 0x010fe200078e0a07 */
[----:B------:R-:W-:Y:S02]  /*06d0*/  ISETP.NE.AND P1, PT, R5, R10, PT ;  /* 0x0000000a0500720c */ /* 0x000fe40003f25270 */
[----:B------:R-:W-:Y:S01]  /*06e0*/  ISETP.LT.U32.AND P0, PT, R10, 0x2, !P0 ;  /* 0x000000020a00780c */ /* 0x000fe20004701070 */
[----:B---3--:R-:W-:Y:S01]  /*06f0*/  IMAD R0, R8, R7, UR9 ;  /* 0x0000000908007e24 */ /* 0x008fe2000f8e0207 */
[----:B------:R-:W0:Y:S02]  /*0700*/  FENCE.VIEW.ASYNC.S ;  /* 0x00000000000073c6 */ /* 0x000e240000000000 */
[----:B0-----:R0:W1:Y:S02]  /*0710*/  @!UP0 SYNCS.EXCH.64 URZ, [UR6+0x40], UR4 ;  /* 0x00004004063f85b2 */ /* 0x0010640008000100 */
[----:B------:R-:W-:-:S04]  /*0720*/  ISETP.EQ.OR P1, PT, R0, RZ, !P1 ;  /* 0x000000ff0000720c */ /* 0x000fc80004f22670 */
[----:B------:R-:W-:Y:S01]  /*0730*/  PLOP3.LUT P0, PT, P0, P1, PT, 0x80, 0x0 ;  /* 0x000000000000781c */ /* 0x000fe20000703070 */
[----:B------:R0:W2:Y:S01]  /*0740*/  @!UP1 SYNCS.EXCH.64 URZ, [UR6+0x48], UR4 ;  /* 0x00004804063f95b2 */ /* 0x0000a20008000100 */
[----:B------:R-:W-:Y:S01]  /*0750*/  NOP ;  /* 0x0000000000007918 */ /* 0x000fe20000000000 */
[----:B------:R-:W-:Y:S10]  /*0760*/  @!P3 BRA `(.L_x_3) ;  /* 0x000000000008b947 */ /* 0x000ff40003800000 */
[----:B-12---:R-:W-:Y:S01]  /*0770*/  UCGABAR_ARV ;  /* 0x00000000000079c7 */ /* 0x006fe20008000000 */
[----:B------:R-:W-:Y:S05]  /*0780*/  BRA `(.L_x_4) ;  /* 0x0000000000047947 */ /* 0x000fea0003800000 */
.L_x_3:
[----:B-12---:R-:W-:Y:S01]  /*0790*/  NOP ;  /* 0x0000000000007918 */ /* 0x006fe20000000000 */
.L_x_4:
[----:B------:R-:W1:Y:S01]  /*07a0*/  LDC R3, c[0x0][0x65c] ;  /* 0x00019700ff037b82 */ /* 0x000e620000000800 */
[----:B------:R-:W-:Y:S02]  /*07b0*/  IMAD.U32 R4, RZ, RZ, UR9 ;  /* 0x00000009ff047e24 */ /* 0x000fe4000f8e00ff */
[----:B------:R-:W-:Y:S01]  /*07c0*/  IMAD.MOV.U32 R5, RZ, RZ, RZ ;  /* 0x000000ffff057224 */ /* 0x000fe200078e00ff */
[----:B-1----:R-:W-:-:S13]  /*07d0*/  ISETP.NE.AND P4, PT, R3, 0x1, PT ;  /* 0x000000010300780c */ /* 0x002fda0003f85270 */
[----:B------:R-:W1:Y:S01]  /*07e0*/  @P4 LDC R7, c[0x0][0x10] ;  /* 0x00000400ff074b82 */ /* 0x000e620000000800 */
[----:B------:R-:W-:Y:S02]  /*07f0*/  @P4 IMAD.MOV.U32 R3, RZ, RZ, RZ ;  /* 0x000000ffff034224 */ /* 0x000fe400078e00ff */
[----:B------:R-:W-:-:S05]  /*0800*/  @P4 IMAD.MOV.U32 R13, RZ, RZ, RZ ;  /* 0x000000ffff0d4224 */ /* 0x000fca00078e00ff */
[----:B------:R-:W2:Y:S01]  /*0810*/  @!P4 LDC R9, c[0x0][0xc] ;  /* 0x00000300ff09cb82 */ /* 0x000ea20000000800 */
[----:B-1----:R-:W-:-:S04]  /*0820*/  @P4 IMAD.WIDE.U32 R6, R7, UR9, R2 ;  /* 0x0000000907064c25 */ /* 0x002fc8000f8e0002 */
[----:B------:R-:W-:Y:S02]  /*0830*/  @P4 IMAD.MOV.U32 R19, RZ, RZ, R6 ;  /* 0x000000ffff134224 */ /* 0x000fe400078e0006 */
[----:B------:R-:W-:Y:S02]  /*0840*/  @P4 IMAD.IADD R23, R7, 0x1, R13 ;  /* 0x0000000107174824 */ /* 0x000fe400078e020d */
[----:B--2---:R-:W-:-:S04]  /*0850*/  @!P4 IMAD.WIDE.U32 R4, R2, R9, R4 ;  /* 0x000000090204c225 */ /* 0x004fc800078e0004 */
[----:B------:R-:W-:Y:S02]  /*0860*/  @!P4 IMAD.MOV.U32 R19, RZ, RZ, R4 ;  /* 0x000000ffff13c224 */ /* 0x000fe400078e0004 */
[----:B------:R-:W-:-:S03]  /*0870*/  @!P4 IMAD.MOV.U32 R23, RZ, RZ, R5 ;  /* 0x000000ffff17c224 */ /* 0x000fc600078e0005 */
[----:B------:R1:W-:Y:S04]  /*0880*/  STL [R1+0x80], R19 ;  /* 0x0000801301007387 */ /* 0x0003e80000100800 */
[----:B------:R1:W-:Y:S01]  /*0890*/  STL [R1+0x7c], R23 ;  /* 0x00007c1701007387 */ /* 0x0003e20000100800 */
[----:B------:R-:W-:Y:S05]  /*08a0*/  @!P3 BRA `(.L_x_5) ;  /* 0x00000000000cb947 */ /* 0x000fea0003800000 */
[----:B------:R-:W-:Y:S01]  /*08b0*/  UCGABAR_WAIT ;  /* 0x0000000000007dc7 */ /* 0x000fe20008000000 */
[----:B------:R-:W-:Y:S01]  /*08c0*/  CCTL.IVALL ;  /* 0x00000000ff00798f */ /* 0x000fe20002000000 */
[----:B------:R-:W-:Y:S05]  /*08d0*/  BRA `(.L_x_6) ;  /* 0x0000000000047947 */ /* 0x000fea0003800000 */
.L_x_5:
[----:B------:R-:W-:Y:S06]  /*08e0*/  BAR.SYNC.DEFER_BLOCKING 0x0 ;  /* 0x0000000000007b1d */ /* 0x000fec0000010000 */
.L_x_6:
[----:B------:R-:W-:Y:S05]  /*08f0*/  @!P2 BRA `(.L_x_7) ;  /* 0x000000e4002ca947 */ /* 0x000fea0003800000 */
[----:B------:R-:W-:-:S06]  /*0900*/  UISETP.GT.U32.AND UP0, UPT, UR10, 0x1, UPT ;  /* 0x000000010a00788c */ /* 0x000fcc000bf04070 */
[----:B------:R-:W-:-:S13]  /*0910*/  PLOP3.LUT P1, PT, PT, PT, UP0, 0x80, 0x0 ;  /* 0x000000000000781c */ /* 0x000fda0003f2f008 */
[----:B0-----:R-:W-:Y:S05]  /*0920*/  @P1 EXIT ;  /* 0x000000000000194d */ /* 0x001fea0003800000 */
[----:B------:R-:W-:Y:S01]  /*0930*/  IMAD.MOV.U32 R6, RZ, RZ, -0x1 ;  /* 0xffffffffff067424 */ /* 0x000fe200078e00ff */
[----:B------:R-:W-:Y:S01]  /*0940*/  ULDC.64 UR4, c[0x0][0x650] ;  /* 0x0001940000047ab9 */ /* 0x000fe20000000a00 */
[----:B------:R-:W-:Y:S01]  /*0950*/  IMAD.MOV.U32 R5, RZ, RZ, -0x1 ;  /* 0xffffffffff057424 */ /* 0x000fe200078e00ff */
[----:B------:R-:W-:Y:S01]  /*0960*/  ISETP.GE.U32.AND P1, PT, R19, UR4, PT ;  /* 0x0000000413007c0c */ /* 0x000fe2000bf26070 */
[----:B------:R-:W-:Y:S01]  /*0970*/  UMOV UR22, 0xffffffff ;  /* 0xffffffff00167882 */ /* 0x000fe20000000000 */
[----:B------:R0:W-:Y:S01]  /*0980*/  STL [R1+0x88], R6 ;  /* 0x0000880601007387 */ /* 0x0001e20000100800 */
[----:B------:R-:W-:Y:S02]  /*0990*/  PRMT R4, RZ, 0x7610, R4 ;  /* 0x00007610ff047816 */ /* 0x000fe40000000004 */
[----:B------:R-:W-:Y:S01]  /*09a0*/  ISETP.GE.U32.AND.EX P1, PT, R23, UR5, PT, P1 ;  /* 0x0000000517007c0c */ /* 0x000fe2000bf26110 */
[----:B------:R0:W-:-:S12]  /*09b0*/  STL [R1+0x84], R5 ;  /* 0x0000840501007387 */ /* 0x0001d80000100800 */
[----:B0-----:R-:W-:Y:S05]  /*09c0*/  @P1 BRA `(.L_x_8) ;  /* 0x0000000400381947 */ /* 0x001fea0003800000 */
[----:B------:R-:W0:Y:S01]  /*09d0*/  LDC.64 R14, c[0x0][0x628] ;  /* 0x00018a00ff0e7b82 */ /* 0x000e220000000a00 */
[----:B------:R-:W-:Y:S02]  /*09e0*/  IMAD.MOV.U32 R4, RZ, RZ, R19 ;  /* 0x000000ffff047224 */ /* 0x000fe400078e0013 */
[----:B------:R-:W-:-:S05]  /*09f0*/  IMAD.MOV.U32 R5, RZ, RZ, R23 ;  /* 0x000000ffff057224 */ /* 0x000fca00078e0017 */
[----:B------:R-:W2:Y:S08]  /*0a00*/  LDC R10, c[0x0][0x630] ;  /* 0x00018c00ff0a7b82 */ /* 0x000eb00000000800 */
[----:B------:R-:W3:Y:S01]  /*0a10*/  LDC.64 R16, c[0x0][0x620] ;  /* 0x00018800ff107b82 */ /* 0x000ee20000000a00 */
[----:B0-----:R-:W-:-:S04]  /*0a20*/  ISETP.NE.U32.AND P1, PT, R14, RZ, PT ;  /* 0x000000ff0e00720c */ /* 0x001fc80003f25070 */
[----:B------:R-:W-:-:S13]  /*0a30*/  ISETP.NE.AND.EX P1, PT, R15, RZ, PT, P1 ;  /* 0x000000ff0f00720c */ /* 0x000fda0003f25310 */
[----:B--23--:R-:W-:Y:S05]  /*0a40*/  @!P1 BRA `(.L_x_9) ;  /* 0x0000000000289947 */ /* 0x00cfea0003800000 */
[----:B------:R-:W0:Y:S02]  /*0a50*/  LDC R9, c[0x0][0x634] ;  /* 0x00018d00ff097b82 */ /* 0x000e240000000800 */
[----:B0-----:R-:W-:-:S05]  /*0a60*/  IADD3 R9, P1, R19, R9, RZ ;  /* 0x0000000913097210 */ /* 0x001fca0007f3e0ff */
[----:B------:R-:W-:-:S04]  /*0a70*/  IMAD.X R13, RZ, RZ, R23, P1 ;  /* 0x000000ffff0d7224 */ /* 0x000fc800008e0617 */
[----:B------:R-:W-:-:S04]  /*0a80*/  IMAD.WIDE.U32 R4, R13, R14, RZ ;  /* 0x0000000e0d047225 */ /* 0x000fc800078e00ff */
[----:B------:R-:W-:-:S04]  /*0a90*/  IMAD.WIDE.U32 R6, P1, R9, R15, R4 ;  /* 0x0000000f09067225 */ /* 0x000fc80007820004 */
[----:B------:R-:W-:-:S04]  /*0aa0*/  IMAD.WIDE.U32 R4, R9, R14, RZ ;  /* 0x0000000e09047225 */ /* 0x000fc800078e00ff */
[----:B------:R-:W-:Y:S01]  /*0ab0*/  IMAD.X R9, RZ, RZ, RZ, P1 ;  /* 0x000000ffff097224 */ /* 0x000fe200008e06ff */
[----:B------:R-:W-:Y:S01]  /*0ac0*/  IADD3 RZ, P1, R5, R6, RZ ;  /* 0x0000000605ff7210 */ /* 0x000fe20007f3e0ff */
[----:B------:R-:W-:-:S04]  /*0ad0*/  IMAD.MOV.U32 R8, RZ, RZ, R7 ;  /* 0x000000ffff087224 */ /* 0x000fc800078e0007 */
[----:B------:R-:W-:-:S08]  /*0ae0*/  IMAD.WIDE.U32.X R4, R13, R15, R8, P1 ;  /* 0x0000000f0d047225 */ /* 0x000fd000008e0408 */
.L_x_9:
[----:B------:R-:W0:Y:S01]  /*0af0*/  LDC.64 R20, c[0x0][0x640] ;  /* 0x00019000ff147b82 */ /* 0x000e220000000a00 */
[-C--:B------:R-:W-:Y:S01]  /*0b00*/  SHF.R.U64 R22, R4, R10.reuse, R5 ;  /* 0x0000000a04167219 */ /* 0x080fe20000001205 */
[----:B------:R-:W-:Y:S01]  /*0b10*/  IMAD.MOV.U32 R4, RZ, RZ, R19 ;  /* 0x000000ffff047224 */ /* 0x000fe200078e0013 */
[----:B------:R-:W-:Y:S01]  /*0b20*/  SHF.R.U32.HI R3, RZ, R10, R5 ;  /* 0x0000000aff037219 */ /* 0x000fe20000011605 */
[----:B------:R-:W-:Y:S01]  /*0b30*/  IMAD.MOV.U32 R5, RZ, RZ, R23 ;  /* 0x000000ffff057224 */ /* 0x000fe200078e0017 */
[----:B------:R-:W-:Y:S01]  /*0b40*/  IADD3 R7, P1, RZ, -R22, RZ ;  /* 0x80000016ff077210 */ /* 0x000fe20007f3e0ff */
[----:B-1----:R-:W-:Y:S02]  /*0b50*/  IMAD R23, R11, R12, R2 ;  /* 0x0000000c0b177224 */ /* 0x002fe400078e0202 */
[----:B------:R-:W1:Y:S01]  /*0b60*/  LDC R8, c[0x0][0x618] ;  /* 0x00018600ff087b82 */ /* 0x000e620000000800 */
[----:B------:R-:W-:Y:S02]  /*0b70*/  IMAD.MOV.U32 R11, RZ, RZ, 0x1 ;  /* 0x00000001ff0b7424 */ /* 0x000fe400078e00ff */
[----:B------:R-:W-:-:S02]  /*0b80*/  IMAD.X R3, RZ, RZ, ~R3, P1 ;  /* 0x000000ffff037224 */ /* 0x000fc400008e0e03 */
[----:B------:R-:W-:-:S03]  /*0b90*/  IMAD.WIDE.U32 R4, R7, R16, R4 ;  /* 0x0000001007047225 */ /* 0x000fc600078e0004 */
[----:B------:R-:W2:Y:S01]  /*0ba0*/  LDC R14, c[0x0][0x608] ;  /* 0x00018200ff0e7b82 */ /* 0x000ea20000000800 */
[----:B------:R-:W-:-:S04]  /*0bb0*/  IMAD R6, R3, R16, RZ ;  /* 0x0000001003067224 */ /* 0x000fc800078e02ff */
[----:B------:R-:W-:-:S03]  /*0bc0*/  IMAD R3, R7, R17, R6 ;  /* 0x0000001107037224 */ /* 0x000fc600078e0206 */
[----:B------:R-:W3:Y:S01]  /*0bd0*/  LDC R18, c[0x0][0x658] ;  /* 0x00019600ff127b82 */ /* 0x000ee20000000800 */
[----:B------:R-:W-:Y:S01]  /*0be0*/  IMAD.IADD R3, R5, 0x1, R3 ;  /* 0x0000000105037824 */ /* 0x000fe200078e0203 */
[----:B0-----:R-:W-:Y:S01]  /*0bf0*/  ISETP.NE.U32.AND P1, PT, R20, RZ, PT ;  /* 0x000000ff1400720c */ /* 0x001fe20003f25070 */
[----:B------:R-:W-:-:S03]  /*0c00*/  IMAD.MOV.U32 R5, RZ, RZ, -0x1 ;  /* 0xffffffffff057424 */ /* 0x000fc600078e00ff */
[----:B------:R-:W-:Y:S02]  /*0c10*/  ISETP.NE.AND.EX P1, PT, R21, RZ, PT, P1 ;  /* 0x000000ff1500720c */ /* 0x000fe40003f25310 */
[----:B------:R-:W0:Y:S01]  /*0c20*/  LDC R13, c[0x0][0x600] ;  /* 0x00018000ff0d7b82 */ /* 0x000e220000000800 */
[-CC-:B-1----:R-:W-:Y:S02]  /*0c30*/  SHF.R.U64 R10, R4, R8.reuse, R3.reuse ;  /* 0x00000008040a7219 */ /* 0x182fe40000001203 */
[----:B------:R-:W-:-:S05]  /*0c40*/  SHF.R.U32.HI R3, RZ, R8, R3 ;  /* 0x00000008ff037219 */ /* 0x000fca0000011603 */
[----:B------:R-:W1:Y:S01]  /*0c50*/  LDC R15, c[0x0][0x648] ;  /* 0x00019200ff0f7b82 */ /* 0x000e620000000800 */
[-CC-:B--2---:R-:W-:Y:S02]  /*0c60*/  SHF.R.U64 R19, R10, R14.reuse, R3.reuse ;  /* 0x0000000e0a137219 */ /* 0x184fe40000001203 */
[----:B------:R-:W-:-:S05]  /*0c70*/  SHF.R.U32.HI R3, RZ, R14, R3 ;  /* 0x0000000eff037219 */ /* 0x000fca0000011603 */
[----:B------:R-:W2:Y:S01]  /*0c80*/  LDC R17, c[0x0][0x638] ;  /* 0x00018e00ff117b82 */ /* 0x000ea20000000800 */
[-C--:B---3--:R-:W-:Y:S02]  /*0c90*/  SHF.L.U32 R2, R5, R18.reuse, RZ ;  /* 0x0000001205027219 */ /* 0x088fe400000006ff */
[--C-:B------:R-:W-:Y:S02]  /*0ca0*/  SHF.R.U64 R12, R19, R18, R3.reuse ;  /* 0x00000012130c7219 */ /* 0x100fe40000001203 */
[----:B------:R-:W-:Y:S02]  /*0cb0*/  LOP3.LUT R8, RZ, R2, RZ, 0x33, !PT ;  /* 0x00000002ff087212 */ /* 0x000fe400078e33ff */
[----:B------:R-:W-:Y:S01]  /*0cc0*/  SHF.R.U32.HI R3, RZ, R18, R3 ;  /* 0x00000012ff037219 */ /* 0x000fe20000011603 */
[----:B------:R-:W3:Y:S01]  /*0cd0*/  LDC R16, c[0x0][0x610] ;  /* 0x00018400ff107b82 */ /* 0x000ee20000000800 */
[----:B------:R-:W-:Y:S01]  /*0ce0*/  IMAD.MOV.U32 R2, RZ, RZ, R12 ;  /* 0x000000ffff027224 */ /* 0x000fe200078e000c */
[----:B------:R-:W-:Y:S06]  /*0cf0*/  @!P1 BRA `(.L_x_10) ;  /* 0x0000000000289947 */ /* 0x000fec0003800000 */
[----:B------:R-:W4:Y:S02]  /*0d00*/  LDC R7, c[0x0][0x64c] ;  /* 0x00019300ff077b82 */ /* 0x000f240000000800 */
[----:B----4-:R-:W-:-:S05]  /*0d10*/  IADD3 R7, P1, R12, R7, RZ ;  /* 0x000000070c077210 */ /* 0x010fca0007f3e0ff */
        /* <DEDUP_REMOVED lines=8> */
.L_x_10:
[----:B-1----:R-:W-:Y:S01]  /*0da0*/  SHF.R.U64 R4, R2, R15, R3 ;  /* 0x0000000f02047219 */ /* 0x002fe20000001203 */
[----:B0-----:R-:W-:Y:S01]  /*0db0*/  VIADD R5, R13, 0xffffffff ;  /* 0xffffffff0d057836 */ /* 0x001fe20000000000 */
[----:B------:R-:W-:Y:S02]  /*0dc0*/  SHF.L.U32 R2, R11, R18, RZ ;  /* 0x000000120b027219 */ /* 0x000fe400000006ff */
[----:B------:R-:W-:Y:S01]  /*0dd0*/  LOP3.LUT R3, R19, R8, RZ, 0xc0, !PT ;  /* 0x0000000813037212 */ /* 0x000fe200078ec0ff */
[----:B------:R-:W-:Y:S01]  /*0de0*/  IMAD.MOV R6, RZ, RZ, -R4 ;  /* 0x000000ffff067224 */ /* 0x000fe200078e0a04 */
[----:B------:R-:W-:Y:S02]  /*0df0*/  SEL R0, R0, R23, !P4 ;  /* 0x0000001700007207 */ /* 0x000fe40006000000 */
[----:B------:R-:W-:Y:S01]  /*0e00*/  LOP3.LUT R5, R10, R5, RZ, 0xc0, !PT ;  /* 0x000000050a057212 */ /* 0x000fe200078ec0ff */
[----:B------:R-:W-:Y:S01]  /*0e10*/  IMAD R3, R2, R4, R3 ;  /* 0x0000000402037224 */ /* 0x000fe200078e0203 */
[----:B------:R-:W-:Y:S01]  /*0e20*/  R2UR UR22, R22 ;  /* 0x00000000161672ca */ /* 0x000fe200000e0000 */
[----:B--2---:R-:W-:-:S02]  /*0e30*/  IMAD R2, R6, R17, R12 ;  /* 0x0000001106027224 */ /* 0x004fc400078e020c */
[----:B---3--:R-:W-:Y:S02]  /*0e40*/  IMAD R0, R3, R16, R0 ;  /* 0x0000001003007224 */ /* 0x008fe400078e0200 */
[----:B------:R-:W-:Y:S02]  /*0e50*/  IMAD R3, R2, R13, R5 ;  /* 0x0000000d02037224 */ /* 0x000fe400078e0205 */
[----:B------:R-:W-:-:S03]  /*0e60*/  IMAD.MOV.U32 R4, RZ, RZ, 0x1 ;  /* 0x00000001ff047424 */ /* 0x000fc600078e00ff */
[----:B------:R-:W-:Y:S02]  /*0e70*/  SEL R2, R3, R0, !P4 ;  /* 0x0000000003027207 */ /* 0x000fe40006000000 */
[----:B------:R-:W-:-:S03]  /*0e80*/  SEL R0, R0, R3, !P4 ;  /* 0x0000000300007207 */ /* 0x000fc60006000000 */
[----:B------:R0:W-:Y:S04]  /*0e90*/  STL [R1+0x84], R2 ;  /* 0x0000840201007387 */ /* 0x0001e80000100800 */
[----:B------:R0:W-:Y:S02]  /*0ea0*/  STL [R1+0x88], R0 ;  /* 0x0000880001007387 */ /* 0x0001e40000100800 */
.L_x_8:
[----:B------:R-:W-:-:S08]  /*0eb0*/  NOP ;  /* 0x0000000000007918 */ /* 0x000fd00000000000 */
[----:B------:R-:W2:Y:S02]  /*0ec0*/  USETMAXREG.TRY_ALLOC.CTAPOOL UP0, 0xe8 ;  /* 0x000000e8000079c8 */ /* 0x000ea40008000600 */
[----:B--2---:R-:W-:-:S13]  /*0ed0*/  PLOP3.LUT P1, PT, PT, PT, UP0, 0x80, 0x0 ;  /* 0x000000000000781c */ /* 0x004fda0003f2f008 */
[----:B------:R-:W-:Y:S05]  /*0ee0*/  @!P1 BRA `(.L_x_8) ;  /* 0xfffffffc00f09947 */ /* 0x000fea000383ffff */
[----:B------:R-:W-:Y:S01]  /*0ef0*/  ULDC.64 UR4, c[0x0][0x598] ;  /* 0x0001660000047ab9 */ /* 0x000fe20000000a00 */
[----:B------:R-:W-:Y:S01]  /*0f00*/  ULDC.64 UR14, c[0x0][0x208] ;  /* 0x00008200000e7ab9 */ /* 0x000fe20000000a00 */
[----:B------:R-:W-:-:S04]  /*0f10*/  ISETP.NE.U32.AND P1, PT, RZ, UR4, PT ;  /* 0x00000004ff007c0c */ /* 0x000fc8000bf25070 */
[----:B------:R-:W-:-:S13]  /*0f20*/  ISETP.NE.AND.EX P1, PT, RZ, UR5, PT, P1 ;  /* 0x00000005ff007c0c */ /* 0x000fda000bf25310 */
[----:B------:R-:W-:Y:S05]  /*0f30*/  @!P1 BRA `(.L_x_11) ;  /* 0x0000000000209947 */ /* 0x000fea0003800000 */
[----:B0-----:R-:W0:Y:S02]  /*0f40*/  LDC.64 R2, c[0x0][0x598] ;  /* 0x00016600ff027b82 */ /* 0x001e240000000a00 */
[----:B0-----:R-:W2:Y:S02]  /*0f50*/  LDG.E.64 R2, desc[UR14][R2.64] ;  /* 0x0000000e02027981 */ /* 0x001ea4000c1e1b00 */
[----:B--2---:R-:W-:-:S04]  /*0f60*/  ISETP.NE.U32.AND P1, PT, R2, RZ, PT ;  /* 0x000000ff0200720c */ /* 0x004fc80003f25070 */
[----:B------:R-:W-:-:S13]  /*0f70*/  ISETP.NE.AND.EX P1, PT, R3, RZ, PT, P1 ;  /* 0x000000ff0300720c */ /* 0x000fda0003f25310 */
[----:B------:R-:W-:Y:S05]  /*0f80*/  @!P1 BRA `(.L_x_11) ;  /* 0x00000000000c9947 */ /* 0x000fea0003800000 */
[----:B------:R-:W2:Y:S02]  /*0f90*/  LD.E R2, desc[UR14][R2.64] ;  /* 0x0000000e02027980 */ /* 0x000ea4000c101900 */
[----:B--2---:R-:W-:Y:S01]  /*0fa0*/  R2UR UR20, R2 ;  /* 0x00000000021472ca */ /* 0x004fe200000e0000 */
[----:B------:R-:W-:-:S14]  /*0fb0*/  BRA `(.L_x_12) ;  /* 0x0000000000247947 */ /* 0x000fdc0003800000 */
.L_x_11:
[----:B------:R-:W-:Y:S02]  /*0fc0*/  ULDC.64 UR4, c[0x0][0x588] ;  /* 0x0001620000047ab9 */ /* 0x000fe40000000a00 */
[----:B------:R-:W-:-:S04]  /*0fd0*/  ISETP.NE.U32.AND P1, PT, RZ, UR4, PT ;  /* 0x00000004ff007c0c */ /* 0x000fc8000bf25070 */
[----:B------:R-:W-:-:S13]  /*0fe0*/  ISETP.NE.AND.EX P1, PT, RZ, UR5, PT, P1 ;  /* 0x00000005ff007c0c */ /* 0x000fda000bf25310 */
[----:B------:R-:W-:Y:S05]  /*0ff0*/  @!P1 BRA `(.L_x_13) ;  /* 0x0000000000109947 */ /* 0x000fea0003800000 */
[----:B0-----:R-:W0:Y:S02]  /*1000*/  LDC.64 R2, c[0x0][0x588] ;  /* 0x00016200ff027b82 */ /* 0x001e240000000a00 */
[----:B0-----:R-:W2:Y:S02]  /*1010*/  LDG.E R2, desc[UR14][R2.64] ;  /* 0x0000000e02027981 */ /* 0x001ea4000c1e1900 */
[----:B--2---:R-:W-:Y:S01]  /*1020*/  R2UR UR20, R2 ;  /* 0x00000000021472ca */ /* 0x004fe200000e0000 */
[----:B------:R-:W-:-:S14]  /*1030*/  BRA `(.L_x_12) ;  /* 0x0000000000047947 */ /* 0x000fdc0003800000 */
.L_x_13:
[----:B------:R-:W-:-:S05]  /*1040*/  ULDC UR20, c[0x0][0x580] ;  /* 0x0001600000147ab9 */ /* 0x000fca0000000800 */
.L_x_12:
[----:B------:R-:W-:Y:S02]  /*1050*/  ULDC.64 UR4, c[0x0][0x5a0] ;  /* 0x0001680000047ab9 */ /* 0x000fe40000000a00 */
        /* <DEDUP_REMOVED lines=11> */
.L_x_14:
        /* <DEDUP_REMOVED lines=8> */
.L_x_16:
[----:B------:R-:W-:-:S05]  /*1190*/  ULDC UR21, c[0x0][0x584] ;  /* 0x0001610000157ab9 */ /* 0x000fca0000000800 */
.L_x_15:
[----:B------:R-:W-:-:S13]  /*11a0*/  LOP3.LUT P1, RZ, R4, 0xff, RZ, 0xc0, !PT ;  /* 0x000000ff04ff7812 */ /* 0x000fda000782c0ff */
[----:B------:R-:W-:Y:S05]  /*11b0*/  @!P1 EXIT ;  /* 0x000000000000994d */ /* 0x000fea0003800000 */
[----:B------:R-:W-:Y:S01]  /*11c0*/  ULDC UR4, c[0x0][0x28c] ;  /* 0x0000a30000047ab9 */ /* 0x000fe20000000800 */
[----:B------:R-:W-:Y:S02]  /*11d0*/  ULOP3.LUT UR23, UR13, 0x1, URZ, 0xfc, !UPT ;  /* 0x000000010d177892 */ /* 0x000fe4000f8efc3f */
[----:B------:R-:W-:-:S04]  /*11e0*/  UIADD3 UR4, UR4, 0x3f, URZ ;  /* 0x0000003f04047890 */ /* 0x000fc8000fffe03f */
[----:B------:R-:W-:-:S04]  /*11f0*/  USHF.R.S32.HI UR5, URZ, 0x1f, UR4 ;  /* 0x0000001f3f057899 */ /* 0x000fc80008011404 */
[----:B------:R-:W-:-:S03]  /*1200*/  ULEA.HI UR5, UR5, UR4, URZ, 0x6 ;  /* 0x0000000405057291 */ /* 0x000fc6000f8f303f */
[----:B------:R-:W-:Y:S01]  /*1210*/  UMOV UR4, URZ ;  /* 0x0000003f00047c82 */ /* 0x000fe20008000000 */
[----:B------:R-:W-:-:S03]  /*1220*/  USHF.R.S32.HI UR9, URZ, 0x6, UR5 ;  /* 0x000000063f097899 */ /* 0x000fc60008011405 */
[----:B------:R-:W-:-:S09]  /*1230*/  UMOV UR5, URZ ;  /* 0x0000003f00057c82 */ /* 0x000fd20008000000 */
.L_x_299:
[----:B0-----:R-:W0:Y:S01]  /*1240*/  S2R R0, SR_TID.X ;  /* 0x0000000000007919 */ /* 0x001e220000002100 */
[----:B--2---:R-:W2:Y:S01]  /*1250*/  S2UR UR17, SR_CgaCtaId ;  /* 0x00000000001179c3 */ /* 0x004ea20000008800 */
[----:B------:R-:W-:Y:S01]  /*1260*/  UMOV UR16, 0x400 ;  /* 0x0000040000107882 */ /* 0x000fe20000000000 */
[----:B------:R-:W-:Y:S01]  /*1270*/  UMOV UR6, URZ ;  /* 0x0000003f00067c82 */ /* 0x000fe20008000000 */
[----:B------:R-:W-:Y:S01]  /*1280*/  STL [R1+0x74], RZ ;  /* 0x000074ff01007387 */ /* 0x000fe20000100800 */
[----:B------:R-:W-:Y:S01]  /*1290*/  UMOV UR7, URZ ;  /* 0x0000003f00077c82 */ /* 0x000fe20008000000 */
[----:B------:R-:W-:Y:S01]  /*12a0*/  UMOV UR8, URZ ;  /* 0x0000003f00087c82 */ /* 0x000fe20008000000 */
[----:B------:R-:W-:Y:S01]  /*12b0*/  CS2R R4, SRZ ;  /* 0x0000000000047805 */ /* 0x000fe2000001ff00 */
[----:B------:R-:W-:Y:S01]  /*12c0*/  STL [R1+0x70], RZ ;  /* 0x000070ff01007387 */ /* 0x000fe20000100800 */
[----:B---3--:R-:W3:Y:S01]  /*12d0*/  LDC R2, c[0x0][0x28c] ;  /* 0x0000a300ff027b82 */ /* 0x008ee20000000800 */
[----:B------:R-:W-:-:S02]  /*12e0*/  CS2R R6, SRZ ;  /* 0x0000000000067805 */ /* 0x000fc4000001ff00 */
[----:B------:R-:W-:Y:S01]  /*12f0*/  CS2R R8, SRZ ;  /* 0x0000000000087805 */ /* 0x000fe2000001ff00 */
[----:B------:R-:W-:Y:S01]  /*1300*/  STL [R1+0x6c], RZ ;  /* 0x00006cff01007387 */ /* 0x000fe20000100800 */
[----:B------:R-:W-:Y:S02]  /*1310*/  CS2R R10, SRZ ;  /* 0x00000000000a7805 */ /* 0x000fe4000001ff00 */
[----:B------:R-:W-:Y:S02]  /*1320*/  CS2R R12, SRZ ;  /* 0x00000000000c7805 */ /* 0x000fe4000001ff00 */
[----:B------:R-:W-:Y:S01]  /*1330*/  CS2R R14, SRZ ;  /* 0x00000000000e7805 */ /* 0x000fe2000001ff00 */
[----:B------:R-:W-:Y:S01]  /*1340*/  STL [R1+0x68], RZ ;  /* 0x000068ff01007387 */ /* 0x000fe20000100800 */
[----:B------:R-:W-:Y:S02]  /*1350*/  CS2R R16, SRZ ;  /* 0x0000000000107805 */ /* 0x000fe4000001ff00 */
[----:B-1----:R-:W-:-:S02]  /*1360*/  CS2R R18, SRZ ;  /* 0x0000000000127805 */ /* 0x002fc4000001ff00 */
[----:B------:R-:W-:Y:S01]  /*1370*/  CS2R R20, SRZ ;  /* 0x0000000000147805 */ /* 0x000fe2000001ff00 */
[----:B------:R-:W-:Y:S01]  /*1380*/  STL [R1+0x64], RZ ;  /* 0x000064ff01007387 */ /* 0x000fe20000100800 */
[----:B------:R-:W-:Y:S02]  /*1390*/  CS2R R22, SRZ ;  /* 0x0000000000167805 */ /* 0x000fe4000001ff00 */
[----:B------:R-:W-:Y:S02]  /*13a0*/  CS2R R152, SRZ ;  /* 0x0000000000987805 */ /* 0x000fe4000001ff00 */
[----:B------:R-:W-:Y:S01]  /*13b0*/  CS2R R154, SRZ ;  /* 0x00000000009a7805 */ /* 0x000fe2000001ff00 */
[----:B------:R-:W-:Y:S01]  /*13c0*/  STL [R1+0x60], RZ ;  /* 0x000060ff01007387 */ /* 0x000fe20000100800 */
[----:B------:R-:W-:Y:S02]  /*13d0*/  CS2R R156, SRZ ;  /* 0x00000000009c7805 */ /* 0x000fe4000001ff00 */
[----:B------:R-:W-:-:S02]  /*13e0*/  CS2R R158, SRZ ;  /* 0x00000000009e7805 */ /* 0x000fc4000001ff00 */
[----:B------:R-:W-:Y:S01]  /*13f0*/  CS2R R160, SRZ ;  /* 0x0000000000a07805 */ /* 0x000fe2000001ff00 */
[----:B------:R-:W-:Y:S01]  /*1400*/  STL [R1+0x5c], RZ ;  /* 0x00005cff01007387 */ /* 0x000fe20000100800 */
[----:B------:R-:W-:Y:S02]  /*1410*/  CS2R R162, SRZ ;  /* 0x0000000000a27805 */ /* 0x000fe4000001ff00 */
[----:B------:R-:W-:Y:S02]  /*1420*/  CS2R R164, SRZ ;  /* 0x0000000000a47805 */ /* 0x000fe4000001ff00 */
[----:B------:R-:W-:Y:S02]  /*1430*/  CS2R R166, SRZ ;  /* 0x0000000000a67805 */ /* 0x000fe4000001ff00 */
[----:B0-----:R-:W-:Y:S01]  /*1440*/  LOP3.LUT R0, R0, 0x80, RZ, 0xc0, !PT ;  /* 0x0000008000007812 */ /* 0x001fe200078ec0ff */
[----:B------:R-:W-:Y:S01]  /*1450*/  STL [R1+0x58], RZ ;  /* 0x000058ff01007387 */ /* 0x000fe20000100800 */
[----:B---3--:R-:W-:-:S02]  /*1460*/  ISETP.GE.AND P1, PT, R2, 0x1, PT ;  /* 0x000000010200780c */ /* 0x008fc40003f26270 */
[----:B------:R-:W-:Y:S02]  /*1470*/  CS2R R2, SRZ ;  /* 0x0000000000027805 */ /* 0x000fe4000001ff00 */
[----:B------:R-:W-:Y:S01]  /*1480*/  SHF.R.U32.HI R0, RZ, 0x7, R0 ;  /* 0x00000007ff007819 */ /* 0x000fe20000011600 */
[----:B------:R-:W-:Y:S01]  /*1490*/  STL [R1+0x54], RZ ;  /* 0x000054ff01007387 */ /* 0x000fe20000100800 */
[----:B------:R-:W-:Y:S02]  /*14a0*/  CS2R R168, SRZ ;  /* 0x0000000000a87805 */ /* 0x000fe4000001ff00 */
[----:B------:R-:W-:Y:S02]  /*14b0*/  CS2R R170, SRZ ;  /* 0x0000000000aa7805 */ /* 0x000fe4000001ff00 */
[----:B------:R-:W-:Y:S01]  /*14c0*/  CS2R R172, SRZ ;  /* 0x0000000000ac7805 */ /* 0x000fe2000001ff00 */
[----:B------:R-:W-:Y:S01]  /*14d0*/  STL [R1+0x50], RZ ;  /* 0x000050ff01007387 */ /* 0x000fe20000100800 */
[----:B------:R-:W-:-:S02]  /*14e0*/  CS2R R174, SRZ ;  /* 0x0000000000ae7805 */ /* 0x000fc4000001ff00 */
[----:B------:R-:W-:Y:S02]  /*14f0*/  CS2R R176, SRZ ;  /* 0x0000000000b07805 */ /* 0x000fe4000001ff00 */
[----:B------:R-:W-:Y:S01]  /*1500*/  CS2R R178, SRZ ;  /* 0x0000000000b27805 */ /* 0x000fe2000001ff00 */
[----:B------:R-:W0:Y:S01]  /*1510*/  SHFL.IDX PT, R0, R0, RZ, 0x1f ;  /* 0x00001fff00007589 */ /* 0x000e2200000e0000 */
[----:B------:R-:W-:Y:S02]  /*1520*/  CS2R R180, SRZ ;  /* 0x0000000000b47805 */ /* 0x000fe4000001ff00 */
[----:B------:R-:W-:Y:S02]  /*1530*/  CS2R R182, SRZ ;  /* 0x0000000000b67805 */ /* 0x000fe4000001ff00 */
[----:B------:R-:W-:Y:S01]  /*1540*/  CS2R R184, SRZ ;  /* 0x0000000000b87805 */ /* 0x000fe2000001ff00 */
[----:B------:R1:W-:Y:S01]  /*1550*/  STL [R1+0x4c], RZ ;  /* 0x00004cff01007387 */ /* 0x0003e20000100800 */
[----:B------:R-:W-:-:S02]  /*1560*/  CS2R R186, SRZ ;  /* 0x0000000000ba7805 */ /* 0x000fc4000001ff00 */
[----:B------:R-:W-:Y:S02]  /*1570*/  CS2R R188, SRZ ;  /* 0x0000000000bc7805 */ /* 0x000fe4000001ff00 */
[----:B------:R-:W-:Y:S01]  /*1580*/  CS2R R190, SRZ ;  /* 0x0000000000be7805 */ /* 0x000fe2000001ff00 */
[----:B------:R1:W-:Y:S01]  /*1590*/  STL [R1+0x48], RZ ;  /* 0x000048ff01007387 */ /* 0x0003e20000100800 */
        /* <DEDUP_REMOVED lines=14> */
[----:B------:R-:W-:Y:S02]  /*1680*/  CS2R R214, SRZ ;  /* 0x0000000000d67805 */ /* 0x000fe4000001ff00 */
[----:B0-----:R-:W-:Y:S01]  /*1690*/  R2UR UR11, R0 ;  /* 0x00000000000b72ca */ /* 0x001fe200000e0000 */
[----:B------:R1:W-:Y:S01]  /*16a0*/  STL [R1+0x38], RZ ;  /* 0x000038ff01007387 */ /* 0x0003e20000100800 */
[----:B------:R-:W-:Y:S01]  /*16b0*/  IMAD.MOV.U32 R0, RZ, RZ, RZ ;  /* 0x000000ffff007224 */ /* 0x000fe200078e00ff */
[----:B------:R-:W-:Y:S02]  /*16c0*/  CS2R R216, SRZ ;  /* 0x0000000000d87805 */ /* 0x000fe4000001ff00 */
[----:B------:R-:W-:Y:S01]  /*16d0*/  CS2R R218, SRZ ;  /* 0x0000000000da7805 */ /* 0x000fe2000001ff00 */
[----:B------:R1:W-:Y:S01]  /*16e0*/  STL [R1+0x34], RZ ;  /* 0x000034ff01007387 */ /* 0x0003e20000100800 */
[----:B------:R-:W-:-:S02]  /*16f0*/  CS2R R220, SRZ ;  /* 0x0000000000dc7805 */ /* 0x000fc4000001ff00 */
[----:B------:R-:W-:Y:S02]  /*1700*/  CS2R R222, SRZ ;  /* 0x0000000000de7805 */ /* 0x000fe4000001ff00 */
[----:B------:R-:W-:Y:S01]  /*1710*/  CS2R R224, SRZ ;  /* 0x0000000000e07805 */ /* 0x000fe2000001ff00 */
[----:B------:R1:W-:Y:S01]  /*1720*/  STL [R1+0x30], RZ ;  /* 0x000030ff01007387 */ /* 0x0003e20000100800 */
[----:B------:R-:W-:Y:S01]  /*1730*/  IMAD.MOV.U32 R226, RZ, RZ, RZ ;  /* 0x000000ffffe27224 */ /* 0x000fe200078e00ff */
[----:B------:R-:W-:Y:S01]  /*1740*/  CS2R R88, SRZ ;  /* 0x0000000000587805 */ /* 0x000fe2000001ff00 */
[----:B------:R-:W-:Y:S01]  /*1750*/  IMAD.U32 R227, RZ, RZ, UR4 ;  /* 0x00000004ffe37e24 */ /* 0x000fe2000f8e00ff */
[----:B------:R1:W-:Y:S01]  /*1760*/  STL [R1+0x2c], RZ ;  /* 0x00002cff01007387 */ /* 0x0003e20000100800 */
[----:B------:R-:W-:Y:S01]  /*1770*/  ULEA.HI UR10, UR11, UR11, URZ, 0x1 ;  /* 0x0000000b0b0a7291 */ /* 0x000fe2000f8f083f */
[----:B------:R-:W-:Y:S02]  /*1780*/  CS2R R90, SRZ ;  /* 0x00000000005a7805 */ /* 0x000fe4000001ff00 */
[----:B------:R-:W-:Y:S01]  /*1790*/  CS2R R92, SRZ ;  /* 0x00000000005c7805 */ /* 0x000fe2000001ff00 */
[----:B------:R1:W-:Y:S01]  /*17a0*/  STL [R1+0x28], RZ ;  /* 0x000028ff01007387 */ /* 0x0003e20000100800 */
[----:B------:R-:W-:Y:S01]  /*17b0*/  ULOP3.LUT UR12, UR10, 0xffffe, URZ, 0xc0, !UPT ;  /* 0x000ffffe0a0c7892 */ /* 0x000fe2000f8ec03f */
[----:B------:R-:W-:Y:S01]  /*17c0*/  CS2R R94, SRZ ;  /* 0x00000000005e7805 */ /* 0x000fe2000001ff00 */
[----:B--2---:R-:W-:Y:S01]  /*17d0*/  ULEA UR10, UR17, UR16, 0x18 ;  /* 0x00000010110a7291 */ /* 0x004fe2000f8ec03f */
[----:B------:R1:W-:Y:S01]  /*17e0*/  STL [R1+0x24], RZ ;  /* 0x000024ff01007387 */ /* 0x0003e20000100800 */
[----:B------:R-:W-:Y:S01]  /*17f0*/  UIADD3 UR12, UR11, -UR12, URZ ;  /* 0x8000000c0b0c7290 */ /* 0x000fe2000fffe03f */
[----:B------:R-:W-:-:S02]  /*1800*/  CS2R R96, SRZ ;  /* 0x0000000000607805 */ /* 0x000fc4000001ff00 */
[----:B------:R-:W-:Y:S01]  /*1810*/  CS2R R98, SRZ ;  /* 0x0000000000627805 */ /* 0x000fe2000001ff00 */
[----:B------:R1:W-:Y:S01]  /*1820*/  STL [R1+0x20], RZ ;  /* 0x000020ff01007387 */ /* 0x0003e20000100800 */
[----:B------:R-:W-:Y:S01]  /*1830*/  ULEA UR12, UR12, UR10, 0xc ;  /* 0x0000000a0c0c7291 */ /* 0x000fe2000f8e603f */
[----:B------:R-:W-:Y:S02]  /*1840*/  CS2R R100, SRZ ;  /* 0x0000000000647805 */ /* 0x000fe4000001ff00 */
[----:B------:R-:W-:Y:S01]  /*1850*/  CS2R R102, SRZ ;  /* 0x0000000000667805 */ /* 0x000fe2000001ff00 */
[----:B------:R1:W-:Y:S01]  /*1860*/  STL [R1+0x1c], RZ ;  /* 0x00001cff01007387 */ /* 0x0003e20000100800 */
[----:B------:R-:W-:Y:S01]  /*1870*/  UIADD3 UR12, UR12, 0x100, URZ ;  /* 0x000001000c0c7890 */ /* 0x000fe2000fffe03f */
[----:B------:R-:W-:Y:S02]  /*1880*/  CS2R R104, SRZ ;  /* 0x0000000000687805 */ /* 0x000fe4000001ff00 */
[----:B------:R-:W-:Y:S01]  /*1890*/  CS2R R106, SRZ ;  /* 0x00000000006a7805 */ /* 0x000fe2000001ff00 */
[----:B------:R1:W-:Y:S01]  /*18a0*/  STL [R1+0x18], RZ ;  /* 0x000018ff01007387 */ /* 0x0003e20000100800 */
[----:B------:R-:W-:Y:S01]  /*18b0*/  USHF.R.U32.HI UR11, URZ, 0x4, UR12 ;  /* 0x000000043f0b7899 */ /* 0x000fe2000801160c */
[----:B------:R-:W-:-:S02]  /*18c0*/  CS2R R108, SRZ ;  /* 0x00000000006c7805 */ /* 0x000fc4000001ff00 */
[----:B------:R-:W-:Y:S01]  /*18d0*/  CS2R R110, SRZ ;  /* 0x00000000006e7805 */ /* 0x000fe2000001ff00 */
[----:B------:R1:W-:Y:S01]  /*18e0*/  STL [R1+0x14], RZ ;  /* 0x000014ff01007387 */ /* 0x0003e20000100800 */
[----:B------:R-:W-:Y:S01]  /*18f0*/  ULOP3.LUT UR11, UR11, 0x3fff, URZ, 0xc0, !UPT ;  /* 0x00003fff0b0b7892 */ /* 0x000fe2000f8ec03f */
[----:B------:R-:W-:Y:S01]  /*1900*/  CS2R R112, SRZ ;  /* 0x0000000000707805 */ /* 0x000fe2000001ff00 */
[----:B------:R-:W-:Y:S01]  /*1910*/  UMOV UR12, UR5 ;  /* 0x00000005000c7c82 */ /* 0x000fe20008000000 */
        /* <DEDUP_REMOVED lines=16> */
[----:B------:R1:W-:Y:S01]  /*1a20*/  STL [R1], RZ ;  /* 0x000000ff01007387 */ /* 0x0003e20000100800 */
[----:B------:R-:W-:Y:S02]  /*1a30*/  CS2R R138, SRZ ;  /* 0x00000000008a7805 */ /* 0x000fe4000001ff00 */
[----:B------:R-:W-:Y:S02]  /*1a40*/  CS2R R140, SRZ ;  /* 0x00000000008c7805 */ /* 0x000fe4000001ff00 */
[----:B------:R-:W-:Y:S02]  /*1a50*/  CS2R R142, SRZ ;  /* 0x00000000008e7805 */ /* 0x000fe4000001ff00 */
[----:B------:R-:W-:-:S02]  /*1a60*/  CS2R R144, SRZ ;  /* 0x0000000000907805 */ /* 0x000fc4000001ff00 */
[----:B------:R-:W-:Y:S02]  /*1a70*/  CS2R R146, SRZ ;  /* 0x0000000000927805 */ /* 0x000fe4000001ff00 */
[----:B------:R-:W-:Y:S02]  /*1a80*/  CS2R R148, SRZ ;  /* 0x0000000000947805 */ /* 0x000fe4000001ff00 */
[----:B------:R-:W-:Y:S02]  /*1a90*/  CS2R R150, SRZ ;  /* 0x0000000000967805 */ /* 0x000fe4000001ff00 */
[----:B------:R-:W-:Y:S02]  /*1aa0*/  CS2R R24, SRZ ;  /* 0x0000000000187805 */ /* 0x000fe4000001ff00 */
[----:B------:R-:W-:Y:S02]  /*1ab0*/  CS2R R26, SRZ ;  /* 0x00000000001a7805 */ /* 0x000fe4000001ff00 */
[----:B----4-:R-:W-:-:S02]  /*1ac0*/  CS2R R28, SRZ ;  /* 0x00000000001c7805 */ /* 0x010fc4000001ff00 */
[----:B------:R-:W-:Y:S02]  /*1ad0*/  CS2R R30, SRZ ;  /* 0x00000000001e7805 */ /* 0x000fe4000001ff00 */
[----:B------:R-:W-:Y:S02]  /*1ae0*/  CS2R R32, SRZ ;  /* 0x0000000000207805 */ /* 0x000fe4000001ff00 */
        /* <DEDUP_REMOVED lines=26> */
[----:B------:R-:W-:Y:S01]  /*1c90*/  CS2R R86, SRZ ;  /* 0x0000000000567805 */ /* 0x000fe2000001ff00 */
[----:B-1----:R-:W-:Y:S06]  /*1ca0*/  @!P1 BRA `(.L_x_17) ;  /* 0x0000001000889947 */ /* 0x002fec0003800000 */
[----:B------:R-:W-:-:S06]  /*1cb0*/  UISETP.NE.AND UP0, UPT, UR23, 0x3, UPT ;  /* 0x000000031700788c */ /* 0x000fcc000bf05270 */
[----:B------:R-:W-:-:S13]  /*1cc0*/  PLOP3.LUT P2, PT, PT, PT, UP0, 0x80, 0x0 ;  /* 0x000000000000781c */ /* 0x000fda0003f4f008 */
[----:B------:R-:W-:Y:S05]  /*1cd0*/  @!P2 BRA `(.L_x_18) ;  /* 0x000000000004a947 */ /* 0x000fea0003800000 */
[----:B------:R-:W-:Y:S01]  /*1ce0*/  BPT.TRAP 0x1 ;  /* 0x000000040000795c */ /* 0x000fe20000300000 */
.L_x_18:
[----:B------:R-:W-:Y:S01]  /*1cf0*/  ULEA UR6, UR5, UR10, 0x3 ;  /* 0x0000000a05067291 */ /* 0x000fe2000f8e183f */
[----:B------:R-:W-:-:S05]  /*1d00*/  IMAD.U32 R0, RZ, RZ, UR4 ;  /* 0x00000004ff007e24 */ /* 0x000fca000f8e00ff */
[----:B------:R-:W-:-:S04]  /*1d10*/  SHF.L.U32 R0, R0, 0x1f, RZ ;  /* 0x0000001f00007819 */ /* 0x000fc800000006ff */
[----:B------:R0:W1:Y:S01]  /*1d20*/  SYNCS.PHASECHK.TRANS64.TRYWAIT P1, [UR6], R0 ;  /* 0x00000000ff0075a7 */ /* 0x0000620008020146 */
[----:B------:R-:W-:Y:S05]  /*1d30*/  @!P2 BRA `(.L_x_19) ;  /* 0x000000000004a947 */ /* 0x000fea0003800000 */
[----:B------:R-:W-:Y:S01]  /*1d40*/  BPT.TRAP 0x1 ;  /* 0x000000040000795c */ /* 0x000fe20000300000 */
.L_x_19:
[----:B-1----:R-:W-:Y:S05]  /*1d50*/  @P1 BRA `(.L_x_20) ;  /* 0x0000000000081947 */ /* 0x002fea0003800000 */
[----:B------:R-:W1:Y:S02]  /*1d60*/  SYNCS.PHASECHK.TRANS64.TRYWAIT P1, [UR6], R0 ;  /* 0x00000000ff0075a7 */ /* 0x000e640008020146 */
[----:B-1----:R-:W-:Y:S05]  /*1d70*/  @!P1 BRA `(.L_x_21) ;  /* 0x000000e400809947 */ /* 0x002fea0003800000 */
.L_x_20:
[----:B------:R-:W-:Y:S01]  /*1d80*/  UIADD3 UR6, UR10, 0xc100, URZ ;  /* 0x0000c1000a067890 */ /* 0x000fe2000fffe03f */
[----:B------:R-:W-:Y:S01]  /*1d90*/  WARPGROUP.ARRIVE ;  /* 0x00000000000079c5 */ /* 0x000fe20000000000 */
[----:B------:R-:W-:Y:S01]  /*1da0*/  ULOP3.LUT UR7, UR11, 0x10000, URZ, 0xfc, !UPT ;  /* 0x000100000b077892 */ /* 0x000fe2000f8efc3f */
[----:B------:R2:W-:Y:S01]  /*1db0*/  STL [R1+0x74], RZ ;  /* 0x000074ff01007387 */ /* 0x0005e20000100800 */
[----:B------:R-:W-:Y:S01]  /*1dc0*/  USHF.R.U32.HI UR6, URZ, 0x4, UR6 ;  /* 0x000000043f067899 */ /* 0x000fe20008011606 */
[----:B01----:R-:W-:Y:S01]  /*1dd0*/  IMAD.MOV.U32 R0, RZ, RZ, RZ ;  /* 0x000000ffff007224 */ /* 0x003fe200078e00ff */
[----:B------:R-:W-:Y:S01]  /*1de0*/  ULEA UR7, UR5, UR7, 0xa ;  /* 0x0000000705077291 */ /* 0x000fe2000f8e503f */
[----:B------:R2:W-:Y:S01]  /*1df0*/  STL [R1+0x70], RZ ;  /* 0x000070ff01007387 */ /* 0x0005e20000100800 */
[----:B------:R-:W-:Y:S01]  /*1e00*/  ULOP3.LUT UR6, UR6, 0x3fff, URZ, 0xc0, !UPT ;  /* 0x00003fff06067892 */ /* 0x000fe2000f8ec03f */
[----:B------:R-:W-:Y:S01]  /*1e10*/  CS2R R2, SRZ ;  /* 0x0000000000027805 */ /* 0x000fe2000001ff00 */
[----:B------:R-:W-:Y:S01]  /*1e20*/  UMOV UR17, 0x80000020 ;  /* 0x8000002000117882 */ /* 0x000fe20000000000 */
[----:B------:R-:W-:Y:S01]  /*1e30*/  UMOV UR19, 0x80000020 ;  /* 0x8000002000137882 */ /* 0x000fe20000000000 */
[----:B------:R-:W-:Y:S01]  /*1e40*/  ULOP3.LUT UR6, UR6, 0x10000, URZ, 0xfc, !UPT ;  /* 0x0001000006067892 */ /* 0x000fe2000f8efc3f */
[----:B------:R2:W-:Y:S01]  /*1e50*/  STL [R1+0x6c], RZ ;  /* 0x00006cff01007387 */ /* 0x0005e20000100800 */
[----:B------:R-:W-:Y:S01]  /*1e60*/  UMOV UR16, UR7 ;  /* 0x0000000700107c82 */ /* 0x000fe20008000000 */
[----:B------:R-:W-:Y:S01]  /*1e70*/  CS2R R4, SRZ ;  /* 0x0000000000047805 */ /* 0x000fe2000001ff00 */
[----:B------:R-:W-:Y:S01]  /*1e80*/  ULEA UR8, UR5, UR6, 0x9 ;  /* 0x0000000605087291 */ /* 0x000fe2000f8e483f */
[----:B------:R2:W-:Y:S01]  /*1e90*/  STL [R1+0x68], RZ ;  /* 0x000068ff01007387 */ /* 0x0005e20000100800 */
[----:B------:R-:W-:Y:S01]  /*1ea0*/  CS2R R6, SRZ ;  /* 0x0000000000067805 */ /* 0x000fe2000001ff00 */
[----:B------:R-:W-:Y:S01]  /*1eb0*/  UMOV UR6, 0x2 ;  /* 0x0000000200067882 */ /* 0x000fe20000000000 */
[----:B------:R-:W-:Y:S01]  /*1ec0*/  CS2R R8, SRZ ;  /* 0x0000000000087805 */ /* 0x000fe2000001ff00 */
[----:B------:R2:W-:Y:S01]  /*1ed0*/  STL [R1+0x64], RZ ;  /* 0x000064ff01007387 */ /* 0x0005e20000100800 */
[----:B------:R-:W-:Y:S01]  /*1ee0*/  CS2R R10, SRZ ;  /* 0x00000000000a7805 */ /* 0x000fe2000001ff00 */
[----:B------:R-:W-:Y:S01]  /*1ef0*/  UMOV UR18, UR8 ;  /* 0x0000000800127c82 */ /* 0x000fe20008000000 */
[----:B------:R-:W-:Y:S01]  /*1f00*/  CS2R R12, SRZ ;  /* 0x00000000000c7805 */ /* 0x000fe2000001ff00 */
[----:B------:R-:W-:Y:S01]  /*1f10*/  QGMMA.64x128x32.F32.E5M2.E5M2 R88, gdesc[UR16], RZ, !UPT ;  /* 0x01e00000105879f3 */ /* 0x000fe2000c7038ff */
[----:B------:R-:W-:Y:S01]  /*1f20*/  UIADD3 UR16, UR7, 0x200, URZ ;  /* 0x0000020007107890 */ /* 0x000fe2000fffe03f */
[----:B------:R2:W-:Y:S01]  /*1f30*/  STL [R1+0x60], RZ ;  /* 0x000060ff01007387 */ /* 0x0005e20000100800 */
[----:B------:R-:W-:Y:S01]  /*1f40*/  UMOV UR17, 0x80000020 ;  /* 0x8000002000117882 */ /* 0x000fe20000000000 */
[----:B------:R-:W-:-:S02]  /*1f50*/  CS2R R14, SRZ ;  /* 0x00000000000e7805 */ /* 0x000fc4000001ff00 */
[----:B------:R-:W-:Y:S01]  /*1f60*/  CS2R R16, SRZ ;  /* 0x0000000000107805 */ /* 0x000fe2000001ff00 */
[----:B------:R2:W-:Y:S01]  /*1f70*/  STL [R1+0x5c], RZ ;  /* 0x00005cff01007387 */ /* 0x0005e20000100800 */
[----:B------:R-:W-:Y:S02]  /*1f80*/  CS2R R18, SRZ ;  /* 0x0000000000127805 */ /* 0x000fe4000001ff00 */
[----:B------:R-:W-:Y:S02]  /*1f90*/  CS2R R20, SRZ ;  /* 0x0000000000147805 */ /* 0x000fe4000001ff00 */
[----:B------:R-:W-:Y:S01]  /*1fa0*/  CS2R R22, SRZ ;  /* 0x0000000000167805 */ /* 0x000fe2000001ff00 */
[----:B------:R2:W-:Y:S01]  /*1fb0*/  STL [R1+0x58], RZ ;  /* 0x000058ff01007387 */ /* 0x0005e20000100800 */
[----:B------:R-:W-:Y:S01]  /*1fc0*/  CS2R R152, SRZ ;  /* 0x0000000000987805 */ /* 0x000fe2000001ff00 */
[----:B------:R-:W-:Y:S01]  /*1fd0*/  QGMMA.64x128x32.F32.E5M2.E5M2 R24, gdesc[UR16], RZ, !UPT ;  /* 0x01e00000101879f3 */ /* 0x000fe2000c7038ff */
[----:B------:R-:W-:Y:S01]  /*1fe0*/  UIADD3 UR16, UR7, 0x2, URZ ;  /* 0x0000000207107890 */ /* 0x000fe2000fffe03f */
[----:B------:R2:W-:Y:S01]  /*1ff0*/  STL [R1+0x54], RZ ;  /* 0x000054ff01007387 */ /* 0x0005e20000100800 */
[----:B------:R-:W-:Y:S01]  /*2000*/  UIADD3 UR18, UR8, 0x2, URZ ;  /* 0x0000000208127890 */ /* 0x000fe2000fffe03f */
[----:B------:R-:W-:Y:S01]  /*2010*/  CS2R R154, SRZ ;  /* 0x00000000009a7805 */ /* 0x000fe2000001ff00 */
[----:B------:R-:W-:Y:S01]  /*2020*/  UMOV UR17, 0x80000020 ;  /* 0x8000002000117882 */ /* 0x000fe20000000000 */
        /* <DEDUP_REMOVED lines=9> */
[----:B------:R-:W-:Y:S02]  /*20c0*/  CS2R R166, SRZ ;  /* 0x0000000000a67805 */ /* 0x000fe4000001ff00 */
        /* <DEDUP_REMOVED lines=39> */
[----:B------:R-:W-:-:S03]  /*2340*/  IMAD.MOV.U32 R226, RZ, RZ, RZ ;  /* 0x000000ffffe27224 */ /* 0x000fc600078e00ff */
[----:B------:R2:W-:Y:S04]  /*2350*/  STL [R1+0x1c], RZ ;  /* 0x00001cff01007387 */ /* 0x0005e80000100800 */
[----:B------:R2:W-:Y:S04]  /*2360*/  STL [R1+0x18], RZ ;  /* 0x000018ff01007387 */ /* 0x0005e80000100800 */
[----:B------:R2:W-:Y:S04]  /*2370*/  STL [R1+0x14], RZ ;  /* 0x000014ff01007387 */ /* 0x0005e80000100800 */
[----:B------:R2:W-:Y:S04]  /*2380*/  STL [R1+0x10], RZ ;  /* 0x000010ff01007387 */ /* 0x0005e80000100800 */
[----:B------:R2:W-:Y:S04]  /*2390*/  STL [R1+0xc], RZ ;  /* 0x00000cff01007387 */ /* 0x0005e80000100800 */
[----:B------:R2:W-:Y:S04]  /*23a0*/  STL [R1+0x8], RZ ;  /* 0x000008ff01007387 */ /* 0x0005e80000100800 */
[----:B------:R2:W-:Y:S04]  /*23b0*/  STL [R1+0x4], RZ ;  /* 0x000004ff01007387 */ /* 0x0005e80000100800 */
[----:B------:R2:W-:Y:S01]  /*23c0*/  STL [R1], RZ ;  /* 0x000000ff01007387 */ /* 0x0005e20000100800 */
[----:B------:R-:W-:Y:S01]  /*23d0*/  QGMMA.64x128x32.F32.E5M2.E5M2 R88, gdesc[UR16], R88 ;  /* 0x01e00000105879f3 */ /* 0x000fe20008703858 */
[----:B------:R-:W-:Y:S01]  /*23e0*/  UIADD3 UR16, UR7, 0x202, URZ ;  /* 0x0000020207107890 */ /* 0x000fe2000fffe03f */
[----:B------:R-:W-:-:S02]  /*23f0*/  UMOV UR17, 0x80000020 ;  /* 0x8000002000117882 */ /* 0x000fc40000000000 */
[----:B------:R-:W-:Y:S02]  /*2400*/  ULDC UR7, c[0x0][0x50c] ;  /* 0x0001430000077ab9 */ /* 0x000fe40000000800 */
[----:B------:R-:W-:-:S04]  /*2410*/  UISETP.NE.AND UP0, UPT, UR7, 0x2, UPT ;  /* 0x000000020700788c */ /* 0x000fc8000bf05270 */
[----:B------:R-:W-:Y:S02]  /*2420*/  USEL UR7, URZ, 0x1, UP0 ;  /* 0x000000013f077887 */ /* 0x000fe40008000000 */
[----:B------:R-:W-:Y:S04]  /*2430*/  QGMMA.64x128x32.F32.E5M2.E5M2 R24, gdesc[UR16], R24, gsb0 ;  /* 0x01e00000101879f3 */ /* 0x000fe80008003818 */
[----:B------:R-:W-:-:S13]  /*2440*/  ISETP.NE.AND P1, PT, RZ, UR7, PT ;  /* 0x00000007ff007c0c */ /* 0x000fda000bf25270 */
[----:B--2---:R-:W-:Y:S05]  /*2450*/  @!P1 BRA `(.L_x_22) ;  /* 0x0000000800809947 */ /* 0x004fea0003800000 */
[----:B------:R-:W-:Y:S02]  /*2460*/  WARPGROUP.DEPBAR.LE gsb0, 0x0 ;  /* 0x00008000000079c5 */ /* 0x000fe40000010000 */
[----:B------:R-:W-:-:S01]  /*2470*/  FADD R227, RZ, R58 ;  /* 0x0000003affe37221 */ /* 0x000fc20000000000 */
[----:B------:R-:W-:Y:S01]  /*2480*/  FADD R226, RZ, R88 ;  /* 0x00000058ffe27221 */ /* 0x000fe20000000000 */
[----:B------:R-:W-:-:S01]  /*2490*/  FADD R225, RZ, R89 ;  /* 0x00000059ffe17221 */ /* 0x000fc20000000000 */
[----:B------:R-:W-:Y:S01]  /*24a0*/  FADD R224, RZ, R90 ;  /* 0x0000005affe07221 */ /* 0x000fe20000000000 */
[----:B------:R-:W-:-:S01]  /*24b0*/  FADD R223, RZ, R91 ;  /* 0x0000005bffdf7221 */ /* 0x000fc20000000000 */
[----:B------:R0:W-:Y:S01]  /*24c0*/  STL [R1], R227 ;  /* 0x000000e301007387 */ /* 0x0001e20000100800 */
[----:B------:R-:W-:-:S01]  /*24d0*/  FADD R222, RZ, R92 ;  /* 0x0000005cffde7221 */ /* 0x000fc20000000000 */
[----:B------:R-:W-:Y:S01]  /*24e0*/  FADD R221, RZ, R93 ;  /* 0x0000005dffdd7221 */ /* 0x000fe20000000000 */
[----:B------:R-:W-:-:S01]  /*24f0*/  FADD R220, RZ, R94 ;  /* 0x0000005effdc7221 */ /* 0x000fc20000000000 */
[----:B------:R-:W-:Y:S01]  /*2500*/  FADD R219, RZ, R95 ;  /* 0x0000005fffdb7221 */ /* 0x000fe20000000000 */
[----:B------:R-:W-:-:S01]  /*2510*/  FADD R218, RZ, R96 ;  /* 0x00000060ffda7221 */ /* 0x000fc20000000000 */
[----:B------:R-:W-:Y:S01]  /*2520*/  FADD R217, RZ, R97 ;  /* 0x00000061ffd97221 */ /* 0x000fe20000000000 */
[----:B------:R-:W-:-:S01]  /*2530*/  FADD R216, RZ, R98 ;  /* 0x00000062ffd87221 */ /* 0x000fc20000000000 */
[----:B------:R-:W-:Y:S01]  /*2540*/  FADD R215, RZ, R99 ;  /* 0x00000063ffd77221 */ /* 0x000fe20000000000 */
[----:B------:R-:W-:-:S01]  /*2550*/  FADD R214, RZ, R100 ;  /* 0x00000064ffd67221 */ /* 0x000fc20000000000 */
[----:B0-----:R-:W-:Y:S01]  /*2560*/  FADD R227, RZ, R59 ;  /* 0x0000003bffe37221 */ /* 0x001fe20000000000 */
[----:B------:R-:W-:-:S01]  /*2570*/  FADD R213, RZ, R101 ;  /* 0x00000065ffd57221 */ /* 0x000fc20000000000 */
[----:B------:R-:W-:Y:S01]  /*2580*/  FADD R212, RZ, R102 ;  /* 0x00000066ffd47221 */ /* 0x000fe20000000000 */
[----:B------:R-:W-:-:S01]  /*2590*/  FADD R211, RZ, R103 ;  /* 0x00000067ffd37221 */ /* 0x000fc20000000000 */
[----:B------:R-:W-:Y:S01]  /*25a0*/  FADD R210, RZ, R104 ;  /* 0x00000068ffd27221 */ /* 0x000fe20000000000 */
[----:B------:R0:W-:Y:S01]  /*25b0*/  STL [R1+0x4], R227 ;  /* 0x000004e301007387 */ /* 0x0001e20000100800 */
        /* <DEDUP_REMOVED lines=93> */
[----:B------:R-:W-:Y:S01]  /*2b90*/  UMOV UR6, URZ ;  /* 0x0000003f00067c82 */ /* 0x000fe20008000000 */
[----:B0-----:R-:W-:-:S05]  /*2ba0*/  FADD R227, RZ, R66 ;  /* 0x00000042ffe37221 */ /* 0x001fca0000000000 */
[----:B------:R0:W-:Y:S02]  /*2bb0*/  STL [R1+0x20], R227 ;  /* 0x000020e301007387 */ /* 0x0001e40000100800 */
        /* <DEDUP_REMOVED lines=42> */
.L_x_22:
[----:B------:R-:W-:-:S04]  /*2e60*/  UIADD3 UR12, UR5, 0x1, URZ ;  /* 0x00000001050c7890 */ /* 0x000fc8000fffe03f */
[----:B------:R-:W-:-:S04]  /*2e70*/  UISETP.NE.AND UP0, UPT, UR12, 0x3, UPT ;  /* 0x000000030c00788c */ /* 0x000fc8000bf05270 */
[----:B------:R-:W-:Y:S02]  /*2e80*/  USEL UR8, URZ, 0x1, UP0 ;  /* 0x000000013f087887 */ /* 0x000fe40008000000 */
[----:B------:R-:W-:Y:S02]  /*2e90*/  USEL UR12, UR12, URZ, UP0 ;  /* 0x0000003f0c0c7287 */ /* 0x000fe40008000000 */
[----:B------:R-:W-:-:S06]  /*2ea0*/  ULOP3.LUT UR8, UR4, UR8, URZ, 0x3c, !UPT ;  /* 0x0000000804087292 */ /* 0x000fcc000f8e3c3f */
[----:B0-----:R-:W-:Y:S01]  /*2eb0*/  IMAD.U32 R227, RZ, RZ, UR8 ;  /* 0x00000008ffe37e24 */ /* 0x001fe2000f8e00ff */
[----:B------:R-:W-:-:S06]  /*2ec0*/  UMOV UR8, 0x1 ;  /* 0x0000000100087882 */ /* 0x000fcc0000000000 */
.L_x_17:
[----:B------:R-:W-:-:S04]  /*2ed0*/  UISETP.LT.AND UP0, UPT, UR9, 0x1, UPT ;  /* 0x000000010900788c */ /* 0x000fc8000bf01270 */
[----:B------:R-:W-:-:S04]  /*2ee0*/  USEL UR16, UR9, 0x1, UP0 ;  /* 0x0000000109107887 */ /* 0x000fc80008000000 */
[----:B------:R-:W-:-:S04]  /*2ef0*/  UIADD3 UR16, UR9, -UR16, URZ ;  /* 0x8000001009107290 */ /* 0x000fc8000fffe03f */
[----:B------:R-:W-:-:S06]  /*2f00*/  UISETP.GE.AND UP0, UPT, UR16, 0x1, UPT ;  /* 0x000000011000788c */ /* 0x000fcc000bf06270 */
[----:B------:R-:W-:-:S13]  /*2f10*/  PLOP3.LUT P1, PT, PT, PT, UP0, 0x80, 0x0 ;  /* 0x000000000000781c */ /* 0x000fda0003f2f008 */
[----:B------:R-:W-:Y:S05]  /*2f20*/  @!P1 BRA `(.L_x_23) ;  /* 0x0000001000b49947 */ /* 0x000fea0003800000 */
[----:B------:R-:W-:Y:S01]  /*2f30*/  IMAD.U32 R228, RZ, RZ, UR16 ;  /* 0x00000010ffe47e24 */ /* 0x000fe2000f8e00ff */
[----:B------:R-:W-:Y:S01]  /*2f40*/  UMOV UR24, UR5 ;  /* 0x0000000500187c82 */ /* 0x000fe20008000000 */
[----:B------:R-:W-:-:S05]  /*2f50*/  ULDC UR25, c[0x0][0x50c] ;  /* 0x0001430000197ab9 */ /* 0x000fca0000000800 */
.L_x_31:
[----:B------:R-:W-:-:S06]  /*2f60*/  UISETP.NE.AND UP0, UPT, UR23, 0x3, UPT ;  /* 0x000000031700788c */ /* 0x000fcc000bf05270 */
[----:B------:R-:W-:-:S13]  /*2f70*/  PLOP3.LUT P2, PT, PT, PT, UP0, 0x80, 0x0 ;  /* 0x000000000000781c */ /* 0x000fda0003f4f008 */
[----:B01---5:R-:W-:Y:S05]  /*2f80*/  @!P2 BRA `(.L_x_24) ;  /* 0x000000000004a947 */ /* 0x023fea0003800000 */
[----:B------:R-:W-:Y:S01]  /*2f90*/  BPT.TRAP 0x1 ;  /* 0x000000040000795c */ /* 0x000fe20000300000 */
.L_x_24:
[----:B------:R-:W0:Y:S01]  /*2fa0*/  S2UR UR16, SR_CgaCtaId ;  /* 0x00000000001079c3 */ /* 0x000e220000008800 */
[----:B------:R-:W-:Y:S01]  /*2fb0*/  UMOV UR10, 0x400 ;  /* 0x00000400000a7882 */ /* 0x000fe20000000000 */
[----:B------:R-:W-:Y:S01]  /*2fc0*/  SHF.L.U32 R229, R227, 0x1f, RZ ;  /* 0x0000001fe3e57819 */ /* 0x000fe200000006ff */
[----:B0-----:R-:W-:-:S04]  /*2fd0*/  ULEA UR10, UR16, UR10, 0x18 ;  /* 0x0000000a100a7291 */ /* 0x001fc8000f8ec03f */
[----:B------:R-:W-:-:S09]  /*2fe0*/  ULEA UR16, UR12, UR10, 0x3 ;  /* 0x0000000a0c107291 */ /* 0x000fd2000f8e183f */
[----:B------:R0:W1:Y:S01]  /*2ff0*/  SYNCS.PHASECHK.TRANS64.TRYWAIT P1, [UR16], R229 ;  /* 0x000000e5ff0075a7 */ /* 0x0000620008020150 */
[----:B------:R-:W-:Y:S05]  /*3000*/  @!P2 BRA `(.L_x_25) ;  /* 0x000000000004a947 */ /* 0x000fea0003800000 */
[----:B------:R-:W-:Y:S01]  /*3010*/  BPT.TRAP 0x1 ;  /* 0x000000040000795c */ /* 0x000fe20000300000 */
.L_x_25:
[----:B-1----:R-:W-:Y:S05]  /*3020*/  @P1 BRA `(.L_x_26) ;  /* 0x0000000000081947 */ /* 0x002fea0003800000 */
[----:B------:R-:W1:Y:S02]  /*3030*/  SYNCS.PHASECHK.TRANS64.TRYWAIT P1, [UR16], R229 ;  /* 0x000000e5ff0075a7 */ /* 0x000e640008020150 */
[----:B-1----:R-:W-:Y:S05]  /*3040*/  @!P1 BRA `(.L_x_27) ;  /* 0x000000d000e49947 */ /* 0x002fea0003800000 */
.L_x_26:
[----:B------:R-:W-:Y:S01]  /*3050*/  UIADD3 UR16, UR10, 0xc100, URZ ;  /* 0x0000c1000a107890 */ /* 0x000fe2000fffe03f */
[----:B------:R-:W-:Y:S01]  /*3060*/  WARPGROUP.ARRIVE ;  /* 0x00000000000079c5 */ /* 0x000fe20000000000 */
[----:B------:R-:W-:Y:S02]  /*3070*/  UISETP.NE.AND UP0, UPT, UR7, URZ, UPT ;  /* 0x0000003f0700728c */ /* 0x000fe4000bf05270 */
[----:B------:R-:W-:Y:S02]  /*3080*/  USHF.R.U32.HI UR16, URZ, 0x4, UR16 ;  /* 0x000000043f107899 */ /* 0x000fe40008011610 */
[----:B------:R-:W-:Y:S02]  /*3090*/  USEL UR8, UR8, URZ, !UP0 ;  /* 0x0000003f08087287 */ /* 0x000fe4000c000000 */
[----:B------:R-:W-:Y:S02]  /*30a0*/  ULOP3.LUT UR16, UR16, 0x3fff, URZ, 0xc0, !UPT ;  /* 0x00003fff10107892 */ /* 0x000fe4000f8ec03f */
[----:B------:R-:W-:-:S02]  /*30b0*/  UISETP.NE.U32.AND UP0, UPT, UR8, URZ, UPT ;  /* 0x0000003f0800728c */ /* 0x000fc4000bf05070 */
[----:B------:R-:W-:Y:S02]  /*30c0*/  ULOP3.LUT UR7, UR11, 0x10000, URZ, 0xfc, !UPT ;  /* 0x000100000b077892 */ /* 0x000fe4000f8efc3f */
[----:B------:R-:W-:Y:S02]  /*30d0*/  ULOP3.LUT UR8, UR16, 0x10000, URZ, 0xfc, !UPT ;  /* 0x0001000010087892 */ /* 0x000fe4000f8efc3f */
[----:B------:R-:W-:Y:S02]  /*30e0*/  ULEA UR7, UR12, UR7, 0xa ;  /* 0x000000070c077291 */ /* 0x000fe4000f8e503f */
[----:B------:R-:W-:Y:S01]  /*30f0*/  ULEA UR8, UR12, UR8, 0x9 ;  /* 0x000000080c087291 */ /* 0x000fe2000f8e483f */
[----:B------:R-:W-:Y:S01]  /*3100*/  UMOV UR17, 0x80000020 ;  /* 0x8000002000117882 */ /* 0x000fe20000000000 */
[----:B------:R-:W-:Y:S01]  /*3110*/  UMOV UR19, 0x80000020 ;  /* 0x8000002000137882 */ /* 0x000fe20000000000 */
[----:B------:R-:W-:Y:S02]  /*3120*/  UIADD3 UR6, UR6, 0x2, URZ ;  /* 0x0000000206067890 */ /* 0x000fe4000fffe03f */
[----:B------:R-:W-:-:S02]  /*3130*/  UMOV UR16, UR7 ;  /* 0x0000000700107c82 */ /* 0x000fc40008000000 */
[----:B------:R-:W-:Y:S02]  /*3140*/  UMOV UR18, UR8 ;  /* 0x0000000800127c82 */ /* 0x000fe40008000000 */
[----:B------:R-:W-:Y:S01]  /*3150*/  QGMMA.64x128x32.F32.E5M2.E5M2 R88, gdesc[UR16], R88, UP0 ;  /* 0x01e00000105879f3 */ /* 0x000fe2000bf03858 */
[----:B------:R-:W-:Y:S01]  /*3160*/  UIADD3 UR16, UR7, 0x200, URZ ;  /* 0x0000020007107890 */ /* 0x000fe2000fffe03f */
[----:B------:R-:W-:-:S10]  /*3170*/  UMOV UR17, 0x80000020 ;  /* 0x8000002000117882 */ /* 0x000fd40000000000 */
[----:B------:R-:W-:Y:S01]  /*3180*/  QGMMA.64x128x32.F32.E5M2.E5M2 R24, gdesc[UR16], R24, UP0 ;  /* 0x01e00000101879f3 */ /* 0x000fe2000bf03818 */
[----:B------:R-:W-:Y:S02]  /*3190*/  UIADD3 UR16, UR7, 0x2, URZ ;  /* 0x0000000207107890 */ /* 0x000fe4000fffe03f */
[----:B------:R-:W-:Y:S01]  /*31a0*/  UIADD3 UR18, UR8, 0x2, URZ ;  /* 0x0000000208127890 */ /* 0x000fe2000fffe03f */
[----:B------:R-:W-:Y:S01]  /*31b0*/  UMOV UR17, 0x80000020 ;  /* 0x8000002000117882 */ /* 0x000fe20000000000 */
[----:B------:R-:W-:Y:S01]  /*31c0*/  UMOV UR19, 0x80000020 ;  /* 0x8000002000137882 */ /* 0x000fe20000000000 */
[----:B------:R-:W-:-:S06]  /*31d0*/  UISETP.NE.AND UP0, UPT, UR6, UR25, UPT ;  /* 0x000000190600728c */ /* 0x000fcc000bf05270 */
[----:B------:R-:W-:Y:S01]  /*31e0*/  QGMMA.64x128x32.F32.E5M2.E5M2 R88, gdesc[UR16], R88 ;  /* 0x01e00000105879f3 */ /* 0x000fe20008703858 */
[----:B------:R-:W-:Y:S01]  /*31f0*/  UIADD3 UR16, UR7, 0x202, URZ ;  /* 0x0000020207107890 */ /* 0x000fe2000fffe03f */
[----:B------:R-:W-:Y:S01]  /*3200*/  UMOV UR17, 0x80000020 ;  /* 0x8000002000117882 */ /* 0x000fe20000000000 */
[----:B------:R-:W-:-:S06]  /*3210*/  USEL UR7, URZ, 0x1, UP0 ;  /* 0x000000013f077887 */ /* 0x000fcc0008000000 */
[----:B------:R-:W-:-:S03]  /*3220*/  ISETP.NE.AND P1, PT, RZ, UR7, PT ;  /* 0x00000007ff007c0c */ /* 0x000fc6000bf25270 */
[----:B------:R-:W-:Y:S03]  /*3230*/  QGMMA.64x128x32.F32.E5M2.E5M2 R24, gdesc[UR16], R24, gsb0 ;  /* 0x01e00000101879f3 */ /* 0x000fe60008003818 */
[----:B------:R-:W-:-:S07]  /*3240*/  WARPGROUP.DEPBAR.LE gsb0, 0x1 ;  /* 0x00008000000079c5 */ /* 0x000fce0000010100 */
[----:B------:R-:W-:Y:S05]  /*3250*/  @!P1 BRA `(.L_x_28) ;  /* 0x0000000c00809947 */ /* 0x000fea0003800000 */
[----:B------:R-:W-:Y:S02]  /*3260*/  WARPGROUP.DEPBAR.LE gsb0, 0x0 ;  /* 0x00008000000079c5 */ /* 0x000fe40000010000 */
[----:B------:R-:W-:-:S01]  /*3270*/  FADD R226, R88, R226 ;  /* 0x000000e258e27221 */ /* 0x000fc20000000000 */
[----:B------:R-:W-:Y:S01]  /*3280*/  FADD R225, R89, R225 ;  /* 0x000000e159e17221 */ /* 0x000fe20000000000 */
[----:B------:R1:W-:Y:S01]  /*3290*/  STL [R1+0x8c], R227 ;  /* 0x00008ce301007387 */ /* 0x0003e20000100800 */
[----:B------:R-:W-:-:S01]  /*32a0*/  FADD R224, R90, R224 ;  /* 0x000000e05ae07221 */ /* 0x000fc20000000000 */
[----:B------:R-:W-:Y:S01]  /*32b0*/  FADD R223, R91, R223 ;  /* 0x000000df5bdf7221 */ /* 0x000fe20000000000 */
[----:B------:R-:W-:-:S01]  /*32c0*/  FADD R222, R92, R222 ;  /* 0x000000de5cde7221 */ /* 0x000fc20000000000 */
[----:B------:R-:W-:Y:S01]  /*32d0*/  FADD R221, R93, R221 ;  /* 0x000000dd5ddd7221 */ /* 0x000fe20000000000 */
[----:B-1----:R-:W2:Y:S04]  /*32e0*/  LDL.LU R227, [R1+0x30] ;  /* 0x0000300001e37983 */ /* 0x002ea80000300800 */
[----:B------:R1:W-:Y:S01]  /*32f0*/  STL [R1+0x90], R226 ;  /* 0x000090e201007387 */ /* 0x0003e20000100800 */
[----:B------:R-:W-:-:S01]  /*3300*/  FADD R220, R94, R220 ;  /* 0x000000dc5edc7221 */ /* 0x000fc20000000000 */
[----:B------:R-:W-:-:S02]  /*3310*/  FADD R219, R95, R219 ;  /* 0x000000db5fdb7221 */ /* 0x000fc40000000000 */
[----:B-1----:R-:W3:Y:S04]  /*3320*/  LDL.LU R226, [R1+0x2c] ;  /* 0x00002c0001e27983 */ /* 0x002ee80000300800 */
[----:B------:R1:W-:Y:S01]  /*3330*/  STL [R1+0x94], R225 ;  /* 0x000094e101007387 */ /* 0x0003e20000100800 */
[----:B------:R-:W-:-:S03]  /*3340*/  FADD R218, R96, R218 ;  /* 0x000000da60da7221 */ /* 0x000fc60000000000 */
[----:B-1----:R-:W4:Y:S04]  /*3350*/  LDL.LU R225, [R1+0x28] ;  /* 0x0000280001e17983 */ /* 0x002f280000300800 */
        /* <DEDUP_REMOVED lines=9> */
[----:B------:R1:W-:Y:S04]  /*33f0*/  STL [R1+0xa4], R221 ;  /* 0x0000a4dd01007387 */ /* 0x0003e80000100800 */
        /* <DEDUP_REMOVED lines=12> */
[----:B-1----:R-:W4:Y:S01]  /*34c0*/  LDL.LU R215, [R1] ;  /* 0x0000000001d77983 */ /* 0x002f220000300800 */
[----:B------:R-:W-:-:S01]  /*34d0*/  FADD R214, R100, R214 ;  /* 0x000000d664d67221 */ /* 0x000fc20000000000 */
[----:B------:R-:W-:Y:S01]  /*34e0*/  FADD R213, R101, R213 ;  /* 0x000000d565d57221 */ /* 0x000fe20000000000 */
[----:B------:R-:W-:-:S01]  /*34f0*/  FADD R212, R102, R212 ;  /* 0x000000d466d47221 */ /* 0x000fc20000000000 */
[----:B------:R-:W-:Y:S01]  /*3500*/  FADD R211, R103, R211 ;  /* 0x000000d367d37221 */ /* 0x000fe20000000000 */
[----:B------:R-:W-:-:S01]  /*3510*/  FADD R210, R104, R210 ;  /* 0x000000d268d27221 */ /* 0x000fc20000000000 */
[----:B------:R-:W-:Y:S01]  /*3520*/  STL [R1+0xc0], R214 ;  /* 0x0000c0d601007387 */ /* 0x000fe20000100800 */
        /* <DEDUP_REMOVED lines=11> */
[----:B------:R1:W-:Y:S01]  /*35e0*/  STL [R1+0xcc], R211 ;  /* 0x0000ccd301007387 */ /* 0x0003e20000100800 */
[----:B------:R-:W-:-:S01]  /*35f0*/  FADD R200, R114, R200 ;  /* 0x000000c872c87221 */ /* 0x000fc20000000000 */
[----:B------:R-:W-:Y:S01]  /*3600*/  FADD R199, R115, R199 ;  /* 0x000000c773c77221 */ /* 0x000fe20000000000 */
        /* <DEDUP_REMOVED lines=69> */
[----:B-----5:R-:W-:Y:S01]  /*3a60*/  FADD R0, R57, R0 ;  /* 0x0000000039007221 */ /* 0x020fe20000000000 */
[----:B--2---:R-:W-:-:S01]  /*3a70*/  FADD R227, R70, R227 ;  /* 0x000000e346e37221 */ /* 0x004fc20000000000 */
[----:B---3--:R-:W-:Y:S01]  /*3a80*/  FADD R226, R69, R226 ;  /* 0x000000e245e27221 */ /* 0x008fe20000000000 */
[----:B----4-:R-:W-:-:S01]  /*3a90*/  FADD R225, R68, R225 ;  /* 0x000000e144e17221 */ /* 0x010fc20000000000 */
        /* <DEDUP_REMOVED lines=9> */
[----:B------:R-:W-:-:S05]  /*3b30*/  FADD R215, R58, R215 ;  /* 0x000000d73ad77221 */ /* 0x000fca0000000000 */
[----:B------:R2:W-:Y:S04]  /*3b40*/  STL [R1], R215 ;  /* 0x000000d701007387 */ /* 0x0005e80000100800 */
[----:B------:R3:W-:Y:S04]  /*3b50*/  STL [R1+0x4], R216 ;  /* 0x000004d801007387 */ /* 0x0007e80000100800 */
        /* <DEDUP_REMOVED lines=8> */
[----:B-1----:R-:W4:Y:S04]  /*3be0*/  LDL.LU R211, [R1+0x34] ;  /* 0x0000340001d37983 */ /* 0x002f280000300800 */
[----:B------:R1:W-:Y:S04]  /*3bf0*/  STL [R1+0x28], R225 ;  /* 0x000028e101007387 */ /* 0x0003e80000100800 */
[----:B------:R-:W4:Y:S04]  /*3c00*/  LDL.LU R212, [R1+0x38] ;  /* 0x0000380001d47983 */ /* 0x000f280000300800 */
[----:B------:R1:W-:Y:S04]  /*3c10*/  STL [R1+0x2c], R226 ;  /* 0x00002ce201007387 */ /* 0x0003e80000100800 */
[----:B------:R-:W4:Y:S04]  /*3c20*/  LDL.LU R213, [R1+0x3c] ;  /* 0x00003c0001d57983 */ /* 0x000f280000300800 */
[----:B------:R1:W-:Y:S04]  /*3c30*/  STL [R1+0x30], R227 ;  /* 0x000030e301007387 */ /* 0x0003e80000100800 */
[----:B------:R-:W4:Y:S04]  /*3c40*/  LDL.LU R214, [R1+0x40] ;  /* 0x0000400001d67983 */ /* 0x000f280000300800 */
[----:B--2---:R-:W2:Y:S04]  /*3c50*/  LDL.LU R215, [R1+0x44] ;  /* 0x0000440001d77983 */ /* 0x004ea80000300800 */
[----:B---3--:R-:W3:Y:S04]  /*3c60*/  LDL.LU R216, [R1+0x48] ;  /* 0x0000480001d87983 */ /* 0x008ee80000300800 */
[----:B----4-:R-:W4:Y:S04]  /*3c70*/  LDL.LU R217, [R1+0x4c] ;  /* 0x00004c0001d97983 */ /* 0x010f280000300800 */
[----:B0-----:R-:W4:Y:S04]  /*3c80*/  LDL.LU R218, [R1+0x50] ;  /* 0x0000500001da7983 */ /* 0x001f280000300800 */
[----:B------:R-:W4:Y:S04]  /*3c90*/  LDL.LU R219, [R1+0x54] ;  /* 0x0000540001db7983 */ /* 0x000f280000300800 */
[----:B------:R-:W4:Y:S04]  /*3ca0*/  LDL.LU R220, [R1+0x58] ;  /* 0x0000580001dc7983 */ /* 0x000f280000300800 */
[----:B------:R-:W4:Y:S04]  /*3cb0*/  LDL.LU R221, [R1+0x5c] ;  /* 0x00005c0001dd7983 */ /* 0x000f280000300800 */
[----:B------:R-:W4:Y:S04]  /*3cc0*/  LDL.LU R222, [R1+0x60] ;  /* 0x0000600001de7983 */ /* 0x000f280000300800 */
[----:B------:R-:W4:Y:S04]  /*3cd0*/  LDL.LU R223, [R1+0x64] ;  /* 0x0000640001df7983 */ /* 0x000f280000300800 */
[----:B------:R-:W4:Y:S04]  /*3ce0*/  LDL.LU R224, [R1+0x68] ;  /* 0x0000680001e07983 */ /* 0x000f280000300800 */
[----:B-1----:R-:W4:Y:S04]  /*3cf0*/  LDL.LU R225, [R1+0x6c] ;  /* 0x00006c0001e17983 */ /* 0x002f280000300800 */
[----:B------:R-:W4:Y:S04]  /*3d00*/  LDL.LU R226, [R1+0x70] ;  /* 0x0000700001e27983 */ /* 0x000f280000300800 */
[----:B------:R-:W4:Y:S01]  /*3d10*/  LDL.LU R227, [R1+0x74] ;  /* 0x0000740001e37983 */ /* 0x000f220000300800 */
[----:B------:R-:W-:-:S05]  /*3d20*/  FADD R211, R71, R211 ;  /* 0x000000d347d37221 */ /* 0x000fca0000000000 */
[----:B------:R0:W-:Y:S01]  /*3d30*/  STL [R1+0x34], R211 ;  /* 0x000034d301007387 */ /* 0x0001e20000100800 */
[----:B------:R-:W-:-:S03]  /*3d40*/  FADD R212, R72, R212 ;  /* 0x000000d448d47221 */ /* 0x000fc60000000000 */
[----:B0-----:R1:W5:Y:S01]  /*3d50*/  LDL.LU R211, [R1+0xcc] ;  /* 0x0000cc0001d37983 */ /* 0x0013620000300800 */
[----:B------:R-:W-:-:S03]  /*3d60*/  FADD R213, R73, R213 ;  /* 0x000000d549d57221 */ /* 0x000fc60000000000 */
[----:B------:R0:W-:Y:S01]  /*3d70*/  STL [R1+0x38], R212 ;  /* 0x000038d401007387 */ /* 0x0001e20000100800 */
[----:B------:R-:W-:-:S01]  /*3d80*/  FADD R214, R74, R214 ;  /* 0x000000d64ad67221 */ /* 0x000fc20000000000 */
[----:B--2---:R-:W-:Y:S02]  /*3d90*/  FADD R215, R75, R215 ;  /* 0x000000d74bd77221 */ /* 0x004fe40000000000 */
[----:B0-----:R1:W5:Y:S01]  /*3da0*/  LDL.LU R212, [R1+0xc8] ;  /* 0x0000c80001d47983 */ /* 0x0013620000300800 */
[----:B---3--:R-:W-:-:S03]  /*3db0*/  FADD R216, R76, R216 ;  /* 0x000000d84cd87221 */ /* 0x008fc60000000000 */
[----:B------:R0:W-:Y:S01]  /*3dc0*/  STL [R1+0x3c], R213 ;  /* 0x00003cd501007387 */ /* 0x0001e20000100800 */
[----:B----4-:R-:W-:-:S03]  /*3dd0*/  FADD R217, R77, R217 ;  /* 0x000000d94dd97221 */ /* 0x010fc60000000000 */
[----:B0-----:R1:W5:Y:S01]  /*3de0*/  LDL.LU R213, [R1+0xc4] ;  /* 0x0000c40001d57983 */ /* 0x0013620000300800 */
[----:B------:R-:W-:-:S03]  /*3df0*/  FADD R218, R78, R218 ;  /* 0x000000da4eda7221 */ /* 0x000fc60000000000 */
[----:B------:R0:W-:Y:S01]  /*3e00*/  STL [R1+0x40], R214 ;  /* 0x000040d601007387 */ /* 0x0001e20000100800 */
[----:B------:R-:W-:-:S01]  /*3e10*/  FADD R219, R79, R219 ;  /* 0x000000db4fdb7221 */ /* 0x000fc20000000000 */
[----:B------:R-:W-:Y:S02]  /*3e20*/  FADD R220, R80, R220 ;  /* 0x000000dc50dc7221 */ /* 0x000fe40000000000 */
[----:B0-----:R1:W5:Y:S04]  /*3e30*/  LDL.LU R214, [R1+0xc0] ;  /* 0x0000c00001d67983 */ /* 0x0013680000300800 */
[----:B------:R0:W-:Y:S01]  /*3e40*/  STL [R1+0x44], R215 ;  /* 0x000044d701007387 */ /* 0x0001e20000100800 */
[----:B------:R-:W-:-:S01]  /*3e50*/  FADD R221, R81, R221 ;  /* 0x000000dd51dd7221 */ /* 0x000fc20000000000 */
[----:B------:R-:W-:-:S02]  /*3e60*/  FADD R222, R82, R222 ;  /* 0x000000de52de7221 */ /* 0x000fc40000000000 */
[----:B0-----:R1:W5:Y:S04]  /*3e70*/  LDL.LU R215, [R1+0xbc] ;  /* 0x0000bc0001d77983 */ /* 0x0013680000300800 */
[----:B------:R0:W-:Y:S01]  /*3e80*/  STL [R1+0x48], R216 ;  /* 0x000048d801007387 */ /* 0x0001e20000100800 */
[----:B------:R-:W-:-:S03]  /*3e90*/  FADD R223, R83, R223 ;  /* 0x000000df53df7221 */ /* 0x000fc60000000000 */
        /* <DEDUP_REMOVED lines=13> */
[----:B------:R0:W-:Y:S04]  /*3f70*/  STL [R1+0x5c], R221 ;  /* 0x00005cdd01007387 */ /* 0x0001e80000100800 */
        /* <DEDUP_REMOVED lines=12> */
[----:B0-----:R1:W5:Y:S01]  /*4040*/  LDL.LU R227, [R1+0x8c] ;  /* 0x00008c0001e37983 */ /* 0x0013620000300800 */
[----:B------:R-:W-:-:S05]  /*4050*/  UMOV UR6, URZ ;  /* 0x0000003f00067c82 */ /* 0x000fca0008000000 */
.L_x_28:
[----:B------:R-:W-:Y:S05]  /*4060*/  @!P2 BRA `(.L_x_29) ;  /* 0x000000000004a947 */ /* 0x000fea0003800000 */
[----:B------:R-:W-:Y:S01]  /*4070*/  BPT.TRAP 0x1 ;  /* 0x000000040000795c */ /* 0x000fe20000300000 */
.L_x_29:
[----:B-----5:R2:W-:Y:S04]  /*4080*/  STL [R1+0x8c], R0 ;  /* 0x00008c0001007387 */ /* 0x0205e80000100800 */
[----:B--2---:R-:W2:Y:S01]  /*4090*/  LDL R0, [R1+0x78] ;  /* 0x0000780001007983 */ /* 0x004ea20000100800 */
[----:B0-----:R-:W-:-:S05]  /*40a0*/  IMAD.U32 R229, RZ, RZ, UR24 ;  /* 0x00000018ffe57e24 */ /* 0x001fca000f8e00ff */
[----:B------:R-:W-:-:S05]  /*40b0*/  @P0 LEA R229, R229, UR10, 0x3 ;  /* 0x0000000ae5e50c11 */ /* 0x000fca000f8e18ff */
[----:B------:R-:W-:Y:S01]  /*40c0*/  @P0 VIADD R229, R229, 0x18 ;  /* 0x00000018e5e50836 */ /* 0x000fe20000000000 */
[----:B------:R-:W-:-:S06]  /*40d0*/  UISETP.GT.U32.AND UP0, UPT, UR13, 0x1, UPT ;  /* 0x000000010d00788c */ /* 0x000fcc000bf04070 */
[----:B------:R-:W-:Y:S02]  /*40e0*/  PLOP3.LUT P1, PT, PT, PT, UP0, 0x80, 0x0 ;  /* 0x000000000000781c */ /* 0x000fe40003f2f008 */
[----:B--2---:R-:W-:Y:S02]  /*40f0*/  @P0 PRMT R229, R0, 0x654, R229 ;  /* 0x0000065400e50816 */ /* 0x004fe400000000e5 */
[----:B------:R0:W5:Y:S02]  /*4100*/  LDL.LU R0, [R1+0x8c] ;  /* 0x00008c0001007983 */ /* 0x0001640000300800 */
[----:B------:R0:W-:Y:S07]  /*4110*/  @P0 SYNCS.ARRIVE.TRANS64.RED.A1T0 RZ, [R229+URZ], RZ ;  /* 0x000000ffe5ff09a7 */ /* 0x0001ee000810043f */
[----:B------:R-:W-:Y:S05]  /*4120*/  @P1 BRA `(.L_x_30) ;  /* 0x0000000000041947 */ /* 0x000fea0003800000 */
[----:B------:R-:W-:Y:S01]  /*4130*/  BPT.TRAP 0x1 ;  /* 0x000000040000795c */ /* 0x000fe20000300000 */
.L_x_30:
[----:B------:R-:W-:Y:S01]  /*4140*/  UIADD3 UR12, UR12, 0x1, URZ ;  /* 0x000000010c0c7890 */ /* 0x000fe2000fffe03f */
[C---:B------:R-:W-:Y:S01]  /*4150*/  ISETP.GT.AND P1, PT, R228.reuse, 0x1, PT ;  /* 0x00000001e400780c */ /* 0x040fe20003f24270 */
[----:B------:R-:W-:Y:S01]  /*4160*/  UIADD3 UR24, UR24, 0x1, URZ ;  /* 0x0000000118187890 */ /* 0x000fe2000fffe03f */
[----:B------:R-:W-:Y:S01]  /*4170*/  VIADD R228, R228, 0xffffffff ;  /* 0xffffffffe4e47836 */ /* 0x000fe20000000000 */
[----:B------:R-:W-:Y:S02]  /*4180*/  UISETP.NE.AND UP0, UPT, UR12, 0x3, UPT ;  /* 0x000000030c00788c */ /* 0x000fe4000bf05270 */
[----:B------:R-:W-:Y:S02]  /*4190*/  UISETP.NE.AND UP1, UPT, UR24, 0x3, UPT ;  /* 0x000000031800788c */ /* 0x000fe4000bf25270 */
[----:B------:R-:W-:Y:S02]  /*41a0*/  USEL UR8, URZ, 0x1, UP0 ;  /* 0x000000013f087887 */ /* 0x000fe40008000000 */
[----:B------:R-:W-:-:S02]  /*41b0*/  USEL UR12, UR12, URZ, UP0 ;  /* 0x0000003f0c0c7287 */ /* 0x000fc40008000000 */
[----:B------:R-:W-:Y:S02]  /*41c0*/  USEL UR24, UR24, URZ, UP1 ;  /* 0x0000003f18187287 */ /* 0x000fe40008800000 */
[----:B------:R-:W-:Y:S01]  /*41d0*/  LOP3.LUT R227, R227, UR8, RZ, 0x3c, !PT ;  /* 0x00000008e3e37c12 */ /* 0x000fe2000f8e3cff */
[----:B------:R-:W-:Y:S01]  /*41e0*/  UMOV UR8, 0x1 ;  /* 0x0000000100087882 */ /* 0x000fe20000000000 */
[----:B------:R-:W-:Y:S08]  /*41f0*/  @P1 BRA `(.L_x_31) ;  /* 0xffffffec00581947 */ /* 0x000ff0000383ffff */
.L_x_23:
[----:B------:R-:W-:-:S04]  /*4200*/  UISETP.NE.AND UP0, UPT, UR6, URZ, UPT ;  /* 0x0000003f0600728c */ /* 0x000fc8000bf05270 */
[----:B------:R-:W-:-:S06]  /*4210*/  USEL UR6, URZ, 0x1, !UP0 ;  /* 0x000000013f067887 */ /* 0x000fcc000c000000 */
[----:B------:R-:W-:-:S13]  /*4220*/  ISETP.NE.AND P1, PT, RZ, UR6, PT ;  /* 0x00000006ff007c0c */ /* 0x000fda000bf25270 */
[----:B------:R-:W-:Y:S05]  /*4230*/  @!P1 BRA `(.L_x_32) ;  /* 0x0000000c00dc9947 */ /* 0x000fea0003800000 */
[----:B------:R-:W2:Y:S04]  /*4240*/  LDL.LU R227, [R1+0x74] ;  /* 0x0000740001e37983 */ /* 0x000ea80000300800 */
[----:B--2---:R2:W-:Y:S04]  /*4250*/  STL [R1+0x8c], R227 ;  /* 0x00008ce301007387 */ /* 0x0045e80000100800 */
[----:B--2---:R-:W2:Y:S04]  /*4260*/  LDL.LU R227, [R1+0x70] ;  /* 0x0000700001e37983 */ /* 0x004ea80000300800 */
        /* <DEDUP_REMOVED lines=55> */
[----:B--2---:R-:W2:Y:S01]  /*45e0*/  LDL.LU R227, [R1] ;  /* 0x0000000001e37983 */ /* 0x004ea20000300800 */
[----:B------:R-:W-:-:S02]  /*45f0*/  WARPGROUP.DEPBAR.LE gsb0, 0x0 ;  /* 0x00008000000079c5 */ /* 0x000fc40000010000 */
[----:B------:R-:W-:Y:S01]  /*4600*/  FADD R226, R88, R226 ;  /* 0x000000e258e27221 */ /* 0x000fe20000000000 */
        /* <DEDUP_REMOVED lines=96> */
[----:B-----5:R-:W-:Y:S01]  /*4c10*/  FADD R0, R57, R0 ;  /* 0x0000000039007221 */ /* 0x020fe20000000000 */
[----:B--2---:R-:W-:-:S05]  /*4c20*/  FADD R227, R58, R227 ;  /* 0x000000e33ae37221 */ /* 0x004fca0000000000 */
[----:B------:R2:W-:Y:S04]  /*4c30*/  STL [R1], R227 ;  /* 0x000000e301007387 */ /* 0x0005e80000100800 */
[----:B--2---:R-:W2:Y:S02]  /*4c40*/  LDL.LU R227, [R1+0xfc] ;  /* 0x0000fc0001e37983 */ /* 0x004ea40000300800 */
[----:B--2---:R-:W-:-:S05]  /*4c50*/  FADD R227, R59, R227 ;  /* 0x000000e33be37221 */ /* 0x004fca0000000000 */
[----:B------:R2:W-:Y:S04]  /*4c60*/  STL [R1+0x4], R227 ;  /* 0x000004e301007387 */ /* 0x0005e80000100800 */
        /* <DEDUP_REMOVED lines=83> */
[----:B------:R2:W-:Y:S02]  /*51a0*/  STL [R1+0x74], R227 ;  /* 0x000074e301007387 */ /* 0x0005e40000100800 */
.L_x_32:
[----:B------:R-:W-:Y:S02]  /*51b0*/  WARPGROUP.DEPBAR.LE gsb0, 0x0 ;  /* 0x00008000000079c5 */ /* 0x000fe40000010000 */
[----:B------:R-:W3:Y:S02]  /*51c0*/  LDC R24, c[0x0][0x28c] ;  /* 0x0000a300ff187b82 */ /* 0x000ee40000000800 */
[----:B---3--:R-:W-:-:S13]  /*51d0*/  ISETP.GE.AND P1, PT, R24, 0x1, PT ;  /* 0x000000011800780c */ /* 0x008fda0003f26270 */
[----:B------:R-:W-:Y:S05]  /*51e0*/  @!P1 BRA `(.L_x_33) ;  /* 0x00000000005c9947 */ /* 0x000fea0003800000 */
[----:B------:R-:W-:-:S06]  /*51f0*/  UISETP.NE.AND UP0, UPT, UR23, 0x3, UPT ;  /* 0x000000031700788c */ /* 0x000fcc000bf05270 */
[----:B------:R-:W-:-:S13]  /*5200*/  PLOP3.LUT P1, PT, PT, PT, UP0, 0x80, 0x0 ;  /* 0x000000000000781c */ /* 0x000fda0003f2f008 */
[----:B------:R-:W-:Y:S05]  /*5210*/  @!P1 BRA `(.L_x_34) ;  /* 0x0000000000049947 */ /* 0x000fea0003800000 */
[----:B------:R-:W-:Y:S01]  /*5220*/  BPT.TRAP 0x1 ;  /* 0x000000040000795c */ /* 0x000fe20000300000 */
.L_x_34:
[----:B------:R-:W-:Y:S04]  /*5230*/  BSSY B0, `(.L_x_35) ;  /* 0x000000e000007945 */ /* 0x000fe80003800000 */
[----:B------:R-:W-:Y:S05]  /*5240*/  @!P0 BRA `(.L_x_36) ;  /* 0x0000000000308947 */ /* 0x000fea0003800000 */
[----:B--2---:R-:W2:Y:S01]  /*5250*/  LDL R227, [R1+0x78] ;  /* 0x0000780001e37983 */ /* 0x004ea20000100800 */
[----:B------:R-:W-:-:S04]  /*5260*/  UISETP.LT.AND UP0, UPT, UR9, 0x1, UPT ;  /* 0x000000010900788c */ /* 0x000fc8000bf01270 */
[----:B------:R-:W-:-:S04]  /*5270*/  USEL UR8, UR9, 0x1, UP0 ;  /* 0x0000000109087887 */ /* 0x000fc80008000000 */
[----:B------:R-:W-:-:S04]  /*5280*/  UIADD3 UR8, UR5, UR9, -UR8 ;  /* 0x0000000905087290 */ /* 0x000fc8000fffe808 */
[----:B------:R-:W-:-:S04]  /*5290*/  UIMAD.WIDE.U32 UR6, UR8, -0x55555555, URZ ;  /* 0xaaaaaaab080678a5 */ /* 0x000fc8000f8e003f */
[----:B------:R-:W-:-:S04]  /*52a0*/  USHF.R.U32.HI UR6, URZ, 0x1, UR7 ;  /* 0x000000013f067899 */ /* 0x000fc80008011607 */
[----:B------:R-:W-:-:S04]  /*52b0*/  UIMAD UR8, UR6, -0x3, UR8 ;  /* 0xfffffffd060878a4 */ /* 0x000fc8000f8e0208 */
[----:B------:R-:W-:-:S04]  /*52c0*/  ULEA UR8, UR8, UR10, 0x3 ;  /* 0x0000000a08087291 */ /* 0x000fc8000f8e183f */
[----:B------:R-:W-:-:S06]  /*52d0*/  UIADD3 UR8, UR8, 0x18, URZ ;  /* 0x0000001808087890 */ /* 0x000fcc000fffe03f */
[----:B------:R-:W-:-:S05]  /*52e0*/  IMAD.U32 R24, RZ, RZ, UR8 ;  /* 0x00000008ff187e24 */ /* 0x000fca000f8e00ff */
[----:B--2---:R-:W-:-:S04]  /*52f0*/  PRMT R24, R227, 0x654, R24 ;  /* 0x00000654e3187816 */ /* 0x004fc80000000018 */
[----:B------:R3:W-:Y:S03]  /*5300*/  SYNCS.ARRIVE.TRANS64.RED.A1T0 RZ, [R24+URZ], RZ ;  /* 0x000000ff18ff79a7 */ /* 0x0007e6000810043f */
.L_x_36:
[----:B------:R-:W-:Y:S05]  /*5310*/  BSYNC B0 ;  /* 0x0000000000007941 */ /* 0x000fea0003800000 */
.L_x_35:
[----:B------:R-:W-:-:S06]  /*5320*/  UISETP.GT.U32.AND UP0, UPT, UR13, 0x1, UPT ;  /* 0x000000010d00788c */ /* 0x000fcc000bf04070 */
[----:B------:R-:W-:-:S13]  /*5330*/  PLOP3.LUT P1, PT, PT, PT, UP0, 0x80, 0x0 ;  /* 0x000000000000781c */ /* 0x000fda0003f2f008 */
[----:B------:R-:W-:Y:S05]  /*5340*/  @P1 BRA `(.L_x_33) ;  /* 0x0000000000041947 */ /* 0x000fea0003800000 */
[----:B------:R-:W-:Y:S01]  /*5350*/  BPT.TRAP 0x1 ;  /* 0x000000040000795c */ /* 0x000fe20000300000 */
.L_x_33:
[----:B------:R4:W-:Y:S01]  /*5360*/  STL [R1+0x90], R2 ;  /* 0x0000900201007387 */ /* 0x0009e20000100800 */
[----:B------:R-:W0:Y:S01]  /*5370*/  LDC R29, c[0x0][0x288] ;  /* 0x0000a200ff1d7b82 */ /* 0x000e220000000800 */
[----:B------:R-:W-:Y:S02]  /*5380*/  UIADD3 UR10, UR9, UR5, URZ ;  /* 0x00000005090a7290 */ /* 0x000fe4000fffe03f */
[----:B------:R-:W-:Y:S01]  /*5390*/  USHF.R.S32.HI UR11, URZ, 0x1f, UR22 ;  /* 0x0000001f3f0b7899 */ /* 0x000fe20008011416 */
[----:B------:R-:W-:Y:S01]  /*53a0*/  ULDC.64 UR6, c[0x0][0x5d0] ;  /* 0x0001740000067ab9 */ /* 0x000fe20000000a00 */
[----:B------:R-:W-:Y:S01]  /*53b0*/  ULDC UR12, c[0x0][0x284] ;  /* 0x0000a100000c7ab9 */ /* 0x000fe20000000800 */
[----:B----4-:R-:W4:Y:S04]  /*53c0*/  LDL.LU R2, [R1+0x84] ;  /* 0x0000840001027983 */ /* 0x010f280000300800 */
[----:B-----5:R1:W-:Y:S04]  /*53d0*/  STL [R1+0x8c], R0 ;  /* 0x00008c0001007387 */ /* 0x0203e80000100800 */
[----:B--2---:R-:W2:Y:S01]  /*53e0*/  LDL.LU R227, [R1+0x88] ;  /* 0x0000880001e37983 */ /* 0x004ea20000300800 */
[----:B-1----:R-:W3:Y:S02]  /*53f0*/  S2R R0, SR_TID.X ;  /* 0x0000000000007919 */ /* 0x002ee40000002100 */
[----:B---3--:R-:W-:-:S02]  /*5400*/  SHF.R.U32.HI R24, RZ, 0x2, R0 ;  /* 0x00000002ff187819 */ /* 0x008fc40000011600 */
[----:B------:R-:W-:Y:S02]  /*5410*/  LOP3.LUT R26, R0, 0x60, RZ, 0xc0, !PT ;  /* 0x00000060001a7812 */ /* 0x000fe400078ec0ff */
[----:B------:R-:W-:Y:S02]  /*5420*/  SHF.R.U32.HI R27, RZ, 0x7, R0 ;  /* 0x00000007ff1b7819 */ /* 0x000fe40000011600 */
[----:B------:R-:W-:Y:S02]  /*5430*/  LOP3.LUT R25, R24, 0x7, RZ, 0xc0, !PT ;  /* 0x0000000718197812 */ /* 0x000fe400078ec0ff */
[----:B------:R-:W-:Y:S02]  /*5440*/  SHF.R.U32.HI R28, RZ, 0x1, R26 ;  /* 0x00000001ff1c7819 */ /* 0x000fe4000001161a */
[----:B------:R-:W-:Y:S02]  /*5450*/  LOP3.LUT R24, R27, 0x1, RZ, 0xc0, !PT ;  /* 0x000000011b187812 */ /* 0x000fe400078ec0ff */
[----:B------:R-:W-:Y:S01]  /*5460*/  IADD3 R27, RZ, -R28, -R25 ;  /* 0x8000001cff1b7210 */ /* 0x000fe20007ffe819 */
[----:B------:R-:W-:-:S02]  /*5470*/  IMAD.SHL.U32 R32, R0, 0x2, RZ ;  /* 0x0000000200207824 */ /* 0x000fc400078e00ff */
[C---:B------:R-:W-:Y:S02]  /*5480*/  IMAD.SHL.U32 R26, R24.reuse, 0x40, RZ ;  /* 0x00000040181a7824 */ /* 0x040fe400078e00ff */
[----:B------:R-:W-:Y:S01]  /*5490*/  IMAD R42, R24, -0x40, R27 ;  /* 0xffffffc0182a7824 */ /* 0x000fe200078e021b */
[----:B------:R-:W-:Y:S01]  /*54a0*/  LOP3.LUT R24, R0, 0x3, RZ, 0xc0, !PT ;  /* 0x0000000300187812 */ /* 0x000fe200078ec0ff */
[----:B----4-:R-:W-:Y:S02]  /*54b0*/  IMAD.SHL.U32 R41, R2, 0x80, RZ ;  /* 0x0000008002297824 */ /* 0x010fe400078e00ff */
[----:B------:R1:W5:Y:S04]  /*54c0*/  LDL.LU R2, [R1+0x90] ;  /* 0x0000900001027983 */ /* 0x0003680000300800 */
[----:B------:R1:W5:Y:S01]  /*54d0*/  LDL.LU R0, [R1+0x8c] ;  /* 0x00008c0001007983 */ /* 0x0003620000300800 */
[----:B------:R-:W-:Y:S01]  /*54e0*/  LOP3.LUT R43, R26, 0x40, R25, 0xe2, !PT ;  /* 0x000000401a2b7812 */ /* 0x000fe200078ee219 */
[----:B--2---:R-:W-:Y:S01]  /*54f0*/  IMAD.SHL.U32 R25, R227, 0x100, RZ ;  /* 0x00000100e3197824 */ /* 0x004fe200078e00ff */
[----:B------:R-:W-:Y:S01]  /*5500*/  UISETP.GT.U32.AND UP0, UPT, UR10, 0x2, UPT ;  /* 0x000000020a00788c */ /* 0x000fe2000bf04070 */
[C---:B0-----:R-:W-:Y:S01]  /*5510*/  ISETP.GE.AND P1, PT, R41.reuse, R29, PT ;  /* 0x0000001d2900720c */ /* 0x041fe20003f26270 */
[----:B------:R-:W-:Y:S01]  /*5520*/  UIMAD UR5, UR11, UR6, URZ ;  /* 0x000000060b0572a4 */ /* 0x000fe2000f8e023f */
[----:B------:R-:W-:Y:S01]  /*5530*/  LOP3.LUT R32, R41, 0x6, R32, 0xf8, !PT ;  /* 0x0000000629207812 */ /* 0x000fe200078ef820 */
[----:B------:R-:W-:Y:S01]  /*5540*/  UISETP.LT.U32.AND UP0, UPT, UR9, 0x3, UP0 ;  /* 0x000000030900788c */ /* 0x000fe20008701070 */
[----:B------:R-:W-:Y:S01]  /*5550*/  ISETP.GE.OR P1, PT, R25, UR12, P1 ;  /* 0x0000000c19007c0c */ /* 0x000fe20008f26670 */
[----:B------:R-:W-:Y:S01]  /*5560*/  UISETP.GE.U32.AND UP1, UPT, UR9, 0x3, UPT ;  /* 0x000000030900788c */ /* 0x000fe2000bf26070 */
[----:B------:R-:W-:Y:S01]  /*5570*/  IMAD.U32 R27, RZ, RZ, UR6 ;  /* 0x00000006ff1b7e24 */ /* 0x000fe2000f8e00ff */
[----:B------:R-:W-:Y:S01]  /*5580*/  UIMAD UR8, UR22, UR7, UR5 ;  /* 0x00000007160872a4 */ /* 0x000fe2000f8e0205 */
[----:B------:R-:W-:Y:S01]  /*5590*/  SHF.R.S32.HI R33, RZ, 0x1f, R32 ;  /* 0x0000001fff217819 */ /* 0x000fe20000011420 */
[----:B------:R-:W-:-:S02]  /*55a0*/  UIMAD.WIDE.U32 UR6, UR10, -0x55555555, URZ ;  /* 0xaaaaaaab0a0678a5 */ /* 0x000fc4000f8e003f */
[----:B------:R-:W-:Y:S02]  /*55b0*/  USEL UR5, URZ, 0x1, !UP0 ;  /* 0x000000013f057887 */ /* 0x000fe4000c000000 */
[----:B------:R-:W-:Y:S01]  /*55c0*/  USHF.R.U32.HI UR6, URZ, 0x1, UR7 ;  /* 0x000000013f067899 */ /* 0x000fe20008011607 */
[----:B------:R-:W-:Y:S01]  /*55d0*/  IMAD.WIDE.U32 R26, R27, UR22, R32 ;  /* 0x000000161b1a7c25 */ /* 0x000fe2000f8e0020 */
[----:B------:R-:W-:Y:S01]  /*55e0*/  ULOP3.LUT UR4, UR4, UR5, URZ, 0x3c, !UPT ;  /* 0x0000000504047292 */ /* 0x000fe2000f8e3c3f */
[----:B------:R-:W-:Y:S02]  /*55f0*/  IADD3 R42, -R25, UR12, R42 ;  /* 0x0000000c192a7c10 */ /* 0x000fe4000fffe12a */
[----:B------:R-:W-:Y:S01]  /*5600*/  IMAD.WIDE R38, R227, 0x100, RZ ;  /* 0x00000100e3267825 */ /* 0x000fe200078e02ff */
[----:B------:R-:W-:Y:S02]  /*5610*/  UIMAD UR5, UR6, -0x3, UR10 ;  /* 0xfffffffd060578a4 */ /* 0x000fe4000f8e020a */
[----:B------:R-:W-:Y:S01]  /*5620*/  @UP1 ULOP3.LUT UR4, UR4, 0x1, UR6, 0x78, !UPT ;  /* 0x0000000104041892 */ /* 0x000fe2000f8e7806 */
[----:B------:R-:W-:-:S02]  /*5630*/  IMAD R24, R24, -0x2, R29 ;  /* 0xfffffffe18187824 */ /* 0x000fc400078e021d */
[----:B------:R-:W-:Y:S01]  /*5640*/  VIADD R27, R27, UR8 ;  /* 0x000000081b1b7c36 */ /* 0x000fe20008000000 */
[----:B------:R-:W-:Y:S01]  /*5650*/  LOP3.LUT R43, R38, R43, R28, 0xfe, !PT ;  /* 0x0000002b262b7212 */ /* 0x000fe200078efe1c */
[----:B------:R-:W-:Y:S02]  /*5660*/  IMAD.IADD R41, R24, 0x1, -R41 ;  /* 0x0000000118297824 */ /* 0x000fe400078e0a29 */
[----:B------:R-:W-:Y:S01]  /*5670*/  IMAD.MOV.U32 R40, RZ, RZ, -0x1 ;  /* 0xffffffffff287424 */ /* 0x000fe200078e00ff */
[----:B-1----:R-:W-:Y:S06]  /*5680*/  @P1 BRA `(.L_x_37) ;  /* 0x0000008c00fc1947 */ /* 0x002fec0003800000 */
[----:B------:R-:W0:Y:S01]  /*5690*/  LDC.64 R28, c[0x0][0x5c8] ;  /* 0x00017200ff1c7b82 */ /* 0x000e220000000a00 */
[----:B------:R-:W-:Y:S01]  /*56a0*/  ULDC.64 UR6, c[0x0][0x5c0] ;  /* 0x0001700000067ab9 */ /* 0x000fe20000000a00 */
[----:B------:R-:W-:Y:S01]  /*56b0*/  BSSY B0, `(.L_x_37) ;  /* 0x00008fc000007945 */ /* 0x000fe20003800000 */
[-C--:B0-----:R-:W-:Y:S01]  /*56c0*/  IMAD R24, R39, R28.reuse, RZ ;  /* 0x0000001c27187224 */ /* 0x081fe200078e02ff */
[----:B------:R-:W-:Y:S01]  /*56d0*/  SHF.L.U64.HI R34, R28, 0x3, R29 ;  /* 0x000000031c227819 */ /* 0x000fe2000001021d */
[----:B------:R-:W-:-:S04]  /*56e0*/  IMAD.WIDE.U32 R26, R43, R28, R26 ;  /* 0x0000001c2b1a7225 */ /* 0x000fc800078e001a */
[----:B------:R-:W-:Y:S01]  /*56f0*/  IMAD R25, R43, R29, R24 ;  /* 0x0000001d2b197224 */ /* 0x000fe200078e0218 */
[C---:B------:R-:W-:Y:S01]  /*5700*/  LEA R30, P2, R28.reuse, R26, 0x7 ;  /* 0x0000001a1c1e7211 */ /* 0x040fe200078438ff */
[----:B------:R-:W-:Y:S01]  /*5710*/  IMAD.SHL.U32 R31, R28, 0x8, RZ ;  /* 0x000000081c1f7824 */ /* 0x000fe200078e00ff */
[----:B------:R-:W-:Y:S01]  /*5720*/  IADD3 R24, P1, R26, UR6, RZ ;  /* 0x000000061a187c10 */ /* 0x000fe2000ff3e0ff */
[----:B------:R-:W-:-:S03]  /*5730*/  IMAD.IADD R27, R27, 0x1, R25 ;  /* 0x000000011b1b7824 */ /* 0x000fc600078e0219 */
[----:B------:R-:W-:Y:S02]  /*5740*/  IADD3 R26, P5, P6, R26, UR6, R31 ;  /* 0x000000061a1a7c10 */ /* 0x000fe4000febe01f */
[----:B------:R-:W-:Y:S02]  /*5750*/  LEA.HI.X R29, R28, R27, R29, 0x7, P2 ;  /* 0x0000001b1c1d7211 */ /* 0x000fe400010f3c1d */
[C---:B------:R-:W-:Y:S02]  /*5760*/  IADD3.X R25, R27.reuse, UR7, RZ, P1, !PT ;  /* 0x000000071b197c10 */ /* 0x040fe40008ffe4ff */
[----:B------:R-:W-:Y:S02]  /*5770*/  IADD3.X R27, R27, UR7, R34, P5, P6 ;  /* 0x000000071b1b7c10 */ /* 0x000fe4000afec422 */
[----:B------:R-:W-:Y:S02]  /*5780*/  FSETP.NEU.AND P5, PT, RZ, UR21, PT ;  /* 0x00000015ff007c0b */ /* 0x000fe4000bfad000 */
[----:B------:R-:W-:-:S02]  /*5790*/  IADD3 R28, P1, P2, R30, UR6, R31 ;  /* 0x000000061e1c7c10 */ /* 0x000fc4000fa3e01f */
[----:B------:R-:W-:-:S04]  /*57a0*/  IADD3 R30, P3, R30, UR6, RZ ;  /* 0x000000061e1e7c10 */ /* 0x000fc8000ff7e0ff */
[C---:B------:R-:W-:Y:S02]  /*57b0*/  IADD3.X R31, R29.reuse, UR7, RZ, P3, !PT ;  /* 0x000000071d1f7c10 */ /* 0x040fe40009ffe4ff */
[----:B------:R-:W-:-:S03]  /*57c0*/  IADD3.X R29, R29, UR7, R34, P1, P2 ;  /* 0x000000071d1d7c10 */ /* 0x000fc60008fe4422 */
[----:B------:R-:W-:Y:S05]  /*57d0*/  @!P5 BRA `(.L_x_38) ;  /* 0x0000006c001cd947 */ /* 0x000fea0003800000 */
[----:B------:R-:W-:Y:S01]  /*57e0*/  ULDC.64 UR16, c[0x0][0x5b8] ;  /* 0x00016e0000107ab9 */ /* 0x000fe20000000a00 */
[----:B------:R-:W-:Y:S01]  /*57f0*/  ISETP.GE.AND P1, PT, R42, 0x1, PT ;  /* 0x000000012a00780c */ /* 0x000fe20003f26270 */
[----:B------:R-:W-:Y:S02]  /*5800*/  UIMAD UR6, UR11, UR16, URZ ;  /* 0x000000100b0672a4 */ /* 0x000fe4000f8e023f */
[----:B------:R-:W-:Y:S01]  /*5810*/  IMAD.U32 R35, RZ, RZ, UR16 ;  /* 0x00000010ff237e24 */ /* 0x000fe2000f8e00ff */
[----:B------:R-:W-:Y:S01]  /*5820*/  BSSY B1, `(.L_x_39) ;  /* 0x0000010000017945 */ /* 0x000fe20003800000 */
[----:B------:R-:W-:Y:S01]  /*5830*/  ISETP.LT.OR P5, PT, R41, 0x1, !P1 ;  /* 0x000000012900780c */ /* 0x000fe20004fa1670 */
[----:B------:R-:W-:Y:S02]  /*5840*/  UIMAD UR6, UR22, UR17, UR6 ;  /* 0x00000011160672a4 */ /* 0x000fe4000f8e0206 */
[----:B------:R-:W-:Y:S01]  /*5850*/  IMAD.WIDE.U32 R32, R35, UR22, R32 ;  /* 0x0000001623207c25 */ /* 0x000fe2000f8e0020 */
[----:B------:R-:W-:-:S03]  /*5860*/  ULDC.64 UR10, c[0x0][0x5a8] ;  /* 0x00016a00000a7ab9 */ /* 0x000fc60000000a00 */
[----:B------:R-:W-:Y:S02]  /*5870*/  IMAD.MOV.U32 R36, RZ, RZ, R32 ;  /* 0x000000ffff247224 */ /* 0x000fe400078e0020 */
[----:B------:R-:W-:Y:S01]  /*5880*/  VIADD R37, R33, UR6 ;  /* 0x0000000621257c36 */ /* 0x000fe20008000000 */
[----:B------:R-:W-:Y:S02]  /*5890*/  ULDC.64 UR6, c[0x0][0x5b0] ;  /* 0x00016c0000067ab9 */ /* 0x000fe40000000a00 */
[----:B------:R-:W-:Y:S02]  /*58a0*/  IMAD R34, R39, UR6, RZ ;  /* 0x0000000627227c24 */ /* 0x000fe4000f8e02ff */
[----:B------:R-:W-:-:S04]  /*58b0*/  IMAD.WIDE.U32 R32, R43, UR6, R36 ;  /* 0x000000062b207c25 */ /* 0x000fc8000f8e0024 */
[--C-:B------:R-:W-:Y:S01]  /*58c0*/  IMAD R35, R43, UR7, R34.reuse ;  /* 0x000000072b237c24 */ /* 0x100fe2000f8e0222 */
[----:B------:R-:W-:Y:S02]  /*58d0*/  IADD3 R32, P2, R32, UR10, RZ ;  /* 0x0000000a20207c10 */ /* 0x000fe4000ff5e0ff */
[----:B------:R-:W-:Y:S02]  /*58e0*/  PRMT R34, RZ, 0x7610, R34 ;  /* 0x00007610ff227816 */ /* 0x000fe40000000022 */
[----:B------:R-:W-:Y:S01]  /*58f0*/  IADD3.X R33, R33, UR11, R35, P2, !PT ;  /* 0x0000000b21217c10 */ /* 0x000fe200097fe423 */
[----:B------:R-:W-:Y:S08]  /*5900*/  @P5 BRA `(.L_x_40) ;  /* 0x0000000000045947 */ /* 0x000ff00003800000 */
[----:B------:R0:W5:Y:S02]  /*5910*/  LDG.E.U8 R34, desc[UR14][R32.64] ;  /* 0x0000000e20227981 */ /* 0x000164000c1e1100 */
.L_x_40:
[----:B------:R-:W-:Y:S05]  /*5920*/  BSYNC B1 ;  /* 0x0000000000017941 */ /* 0x000fea0003800000 */
.L_x_39:
[----:B-----5:R-:W-:Y:S01]  /*5930*/  LOP3.LUT R34, R34, 0xff, RZ, 0xc0, !PT ;  /* 0x000000ff22227812 */ /* 0x020fe200078ec0ff */
[----:B------:R-:W-:Y:S01]  /*5940*/  BSSY B1, `(.L_x_41) ;  /* 0x000000b000017945 */ /* 0x000fe20003800000 */
[----:B------:R-:W-:Y:S02]  /*5950*/  ISETP.LT.OR P3, PT, R41, 0x2, !P1 ;  /* 0x000000022900780c */ /* 0x000fe40004f61670 */
[----:B------:R-:W-:-:S05]  /*5960*/  F2FP.F16.E5M2.UNPACK_B R34, R34 ;  /* 0x00000022ff22723e */ /* 0x000fca00020004ff */
[----:B------:R-:W-:-:S05]  /*5970*/  HADD2.F32 R34, -RZ, R34.H0_H0 ;  /* 0x20000022ff227230 */ /* 0x000fca0000004100 */
[----:B------:R-:W-:Y:S01]  /*5980*/  FMUL R35, R34, UR21 ;  /* 0x0000001522237c20 */ /* 0x000fe20008400000 */
[----:B------:R-:W-:-:S03]  /*5990*/  PRMT R34, RZ, 0x7610, R34 ;  /* 0x00007610ff227816 */ /* 0x000fc60000000022 */
[----:B------:R-:W-:-:S05]  /*59a0*/  FFMA R35, R226, UR20, R35 ;  /* 0x00000014e2237c23 */ /* 0x000fca0008000023 */
[----:B------:R-:W-:-:S05]  /*59b0*/  F2FP.SATFINITE.E5M2.F32.PACK_AB_MERGE_C R35, RZ, R35, RZ ;  /* 0x00000023ff23723e */ /* 0x000fca00048060ff */
[----:B------:R1:W-:Y:S01]  /*59c0*/  @!P5 STG.E.U8 desc[UR14][R24.64], R35 ;  /* 0x000000231800d986 */ /* 0x0003e2000c10110e */
[----:B------:R-:W-:Y:S05]  /*59d0*/  @P3 BRA `(.L_x_42) ;  /* 0x0000000000043947 */ /* 0x000fea0003800000 */
[----:B------:R2:W5:Y:S02]  /*59e0*/  LDG.E.U8 R34, desc[UR14][R32.64+0x1] ;  /* 0x0000010e20227981 */ /* 0x000564000c1e1100 */
.L_x_42:
[----:B------:R-:W-:Y:S05]  /*59f0*/  BSYNC B1 ;  /* 0x0000000000017941 */ /* 0x000fea0003800000 */
.L_x_41:
[----:B-----5:R-:W-:Y:S01]  /*5a00*/  LOP3.LUT R34, R34, 0xff, RZ, 0xc0, !PT ;  /* 0x000000ff22227812 */ /* 0x020fe200078ec0ff */
[----:B------:R-:W-:Y:S01]  /*5a10*/  BSSY B1, `(.L_x_43) ;  /* 0x0000013000017945 */ /* 0x000fe20003800000 */
[----:B------:R-:W-:Y:S02]  /*5a20*/  IADD3 R45, P2, R43, 0x8, RZ ;  /* 0x000000082b2d7810 */ /* 0x000fe40007f5e0ff */
[----:B------:R-:W-:-:S03]  /*5a30*/  F2FP.F16.E5M2.UNPACK_B R34, R34 ;  /* 0x00000022ff22723e */ /* 0x000fc600020004ff */
[----:B-1----:R-:W-:Y:S01]  /*5a40*/  IMAD.X R35, RZ, RZ, R39, P2 ;  /* 0x000000ffff237224 */ /* 0x002fe200010e0627 */
[----:B------:R-:W-:Y:S01]  /*5a50*/  ISETP.GE.AND P2, PT, R42, 0x9, PT ;  /* 0x000000092a00780c */ /* 0x000fe20003f46270 */
[----:B------:R-:W-:Y:S02]  /*5a60*/  HADD2.F32 R34, -RZ, R34.H0_H0 ;  /* 0x20000022ff227230 */ /* 0x000fe40000004100 */
[----:B------:R-:W-:Y:S01]  /*5a70*/  IMAD R46, R35, UR6, RZ ;  /* 0x00000006232e7c24 */ /* 0x000fe2000f8e02ff */
[----:B------:R-:W-:Y:S02]  /*5a80*/  ISETP.LT.OR P5, PT, R41, 0x1, !P2 ;  /* 0x000000012900780c */ /* 0x000fe400057a1670 */
[----:B------:R-:W-:Y:S01]  /*5a90*/  FMUL R44, R34, UR21 ;  /* 0x00000015222c7c20 */ /* 0x000fe20008400000 */
[----:B------:R-:W-:-:S04]  /*5aa0*/  IMAD.WIDE.U32 R34, R45, UR6, R36 ;  /* 0x000000062d227c25 */ /* 0x000fc8000f8e0024 */
[----:B------:R-:W-:Y:S01]  /*5ab0*/  FFMA R44, R225, UR20, R44 ;  /* 0x00000014e12c7c23 */ /* 0x000fe2000800002c */
[----:B------:R-:W-:Y:S01]  /*5ac0*/  IMAD R45, R45, UR7, R46 ;  /* 0x000000072d2d7c24 */ /* 0x000fe2000f8e022e */
[----:B------:R-:W-:-:S03]  /*5ad0*/  IADD3 R34, P6, R34, UR10, RZ ;  /* 0x0000000a22227c10 */ /* 0x000fc6000ffde0ff */
[----:B------:R-:W-:Y:S02]  /*5ae0*/  F2FP.SATFINITE.E5M2.F32.PACK_AB_MERGE_C R47, RZ, R44, RZ ;  /* 0x0000002cff2f723e */ /* 0x000fe400048060ff */
[----:B------:R-:W-:Y:S02]  /*5af0*/  IADD3.X R35, R35, UR11, R45, P6, !PT ;  /* 0x0000000b23237c10 */ /* 0x000fe4000b7fe42d */
[----:B------:R-:W-:Y:S01]  /*5b00*/  PRMT R44, RZ, 0x7610, R44 ;  /* 0x00007610ff2c7816 */ /* 0x000fe2000000002c */
[----:B------:R1:W-:Y:S01]  /*5b10*/  @!P3 STG.E.U8 desc[UR14][R24.64+0x1], R47 ;  /* 0x0000012f1800b986 */ /* 0x0003e2000c10110e */
[----:B------:R-:W-:Y:S05]  /*5b20*/  @P5 BRA `(.L_x_44) ;  /* 0x0000000000045947 */ /* 0x000fea0003800000 */
[----:B------:R3:W5:Y:S02]  /*5b30*/  LDG.E.U8 R44, desc[UR14][R34.64] ;  /* 0x0000000e222c7981 */ /* 0x000764000c1e1100 */
.L_x_44:
[----:B------:R-:W-:Y:S05]  /*5b40*/  BSYNC B1 ;  /* 0x0000000000017941 */ /* 0x000fea0003800000 */
.L_x_43:
        /* <DEDUP_REMOVED lines=12> */
.L_x_46:
[----:B------:R-:W-:Y:S05]  /*5c10*/  BSYNC B1 ;  /* 0x0000000000017941 */ /* 0x000fea0003800000 */
.L_x_45:
[----:B-----5:R-:W-:Y:S01]  /*5c20*/  LOP3.LUT R44, R44, 0xff, RZ, 0xc0, !PT ;  /* 0x000000ff2c2c7812 */ /* 0x020fe200078ec0ff */
[----:B------:R-:W-:Y:S01]  /*5c30*/  BSSY B1, `(.L_x_47) ;  /* 0x000000b000017945 */ /* 0x000fe20003800000 */
[----:B------:R-:W-:Y:S02]  /*5c40*/  ISETP.LT.OR P5, PT, R41, 0x9, !P1 ;  /* 0x000000092900780c */ /* 0x000fe40004fa1670 */
[----:B------:R-:W-:-:S05]  /*5c50*/  F2FP.F16.E5M2.UNPACK_B R44, R44 ;  /* 0x0000002cff2c723e */ /* 0x000fca00020004ff */
[----:B------:R-:W-:-:S05]  /*5c60*/  HADD2.F32 R44, -RZ, R44.H0_H0 ;  /* 0x2000002cff2c7230 */ /* 0x000fca0000004100 */
[----:B------:R-:W-:-:S04]  /*5c70*/  FMUL R44, R44, UR21 ;  /* 0x000000152c2c7c20 */ /* 0x000fc80008400000 */
[----:B------:R-:W-:-:S05]  /*5c80*/  FFMA R44, R223, UR20, R44 ;  /* 0x00000014df2c7c23 */ /* 0x000fca000800002c */
[----:B----4-:R-:W-:Y:S02]  /*5c90*/  F2FP.SATFINITE.E5M2.F32.PACK_AB_MERGE_C R45, RZ, R44, RZ ;  /* 0x0000002cff2d723e */ /* 0x010fe400048060ff */
[----:B------:R-:W-:-:S03]  /*5ca0*/  PRMT R44, RZ, 0x7610, R44 ;  /* 0x00007610ff2c7816 */ /* 0x000fc6000000002c */
[----:B------:R4:W-:Y:S01]  /*5cb0*/  @!P3 STG.E.U8 desc[UR14][R26.64+0x1], R45 ;  /* 0x0000012d1a00b986 */ /* 0x0009e2000c10110e */
[----:B------:R-:W-:Y:S05]  /*5cc0*/  @P5 BRA `(.L_x_48) ;  /* 0x0000000000045947 */ /* 0x000fea0003800000 */
[----:B------:R0:W5:Y:S02]  /*5cd0*/  LDG.E.U8 R44, desc[UR14][R32.64+0x8] ;  /* 0x0000080e202c7981 */ /* 0x000164000c1e1100 */
.L_x_48:
[----:B------:R-:W-:Y:S05]  /*5ce0*/  BSYNC B1 ;  /* 0x0000000000017941 */ /* 0x000fea0003800000 */
.L_x_47:
[----:B-----5:R-:W-:Y:S01]  /*5cf0*/  LOP3.LUT R44, R44, 0xff, RZ, 0xc0, !PT ;  /* 0x000000ff2c2c7812 */ /* 0x020fe200078ec0ff */
[----:B------:R-:W-:Y:S01]  /*5d00*/  BSSY B1, `(.L_x_49) ;  /* 0x000000b000017945 */ /* 0x000fe20003800000 */
[----:B------:R-:W-:Y:S02]  /*5d10*/  ISETP.LT.OR P3, PT, R41, 0xa, !P1 ;  /* 0x0000000a2900780c */ /* 0x000fe40004f61670 */
[----:B------:R-:W-:-:S05]  /*5d20*/  F2FP.F16.E5M2.UNPACK_B R44, R44 ;  /* 0x0000002cff2c723e */ /* 0x000fca00020004ff */
[----:B------:R-:W-:-:S05]  /*5d30*/  HADD2.F32 R44, -RZ, R44.H0_H0 ;  /* 0x2000002cff2c7230 */ /* 0x000fca0000004100 */
[----:B----4-:R-:W-:Y:S01]  /*5d40*/  FMUL R45, R44, UR21 ;  /* 0x000000152c2d7c20 */ /* 0x010fe20008400000 */
[----:B------:R-:W-:-:S03]  /*5d50*/  PRMT R44, RZ, 0x7610, R44 ;  /* 0x00007610ff2c7816 */ /* 0x000fc6000000002c */
[----:B------:R-:W-:-:S05]  /*5d60*/  FFMA R45, R222, UR20, R45 ;  /* 0x00000014de2d7c23 */ /* 0x000fca000800002d */
[----:B------:R-:W-:-:S05]  /*5d70*/  F2FP.SATFINITE.E5M2.F32.PACK_AB_MERGE_C R45, RZ, R45, RZ ;  /* 0x0000002dff2d723e */ /* 0x000fca00048060ff */
[----:B------:R4:W-:Y:S01]  /*5d80*/  @!P5 STG.E.U8 desc[UR14][R24.64+0x8], R45 ;  /* 0x0000082d1800d986 */ /* 0x0009e2000c10110e */
[----:B------:R-:W-:Y:S05]  /*5d90*/  @P3 BRA `(.L_x_50) ;  /* 0x0000000000043947 */ /* 0x000fea0003800000 */
[----:B------:R0:W5:Y:S02]  /*5da0*/  LDG.E.U8 R44, desc[UR14][R32.64+0x9] ;  /* 0x0000090e202c7981 */ /* 0x000164000c1e1100 */
.L_x_50:
[----:B------:R-:W-:Y:S05]  /*5db0*/  BSYNC B1 ;  /* 0x0000000000017941 */ /* 0x000fea0003800000 */
.L_x_49:
        /* <DEDUP_REMOVED lines=12> */
.L_x_52:
[----:B------:R-:W-:Y:S05]  /*5e80*/  BSYNC B1 ;  /* 0x0000000000017941 */ /* 0x000fea0003800000 */
.L_x_51:
        /* <DEDUP_REMOVED lines=12> */
.L_x_54:
[----:B------:R-:W-:Y:S05]  /*5f50*/  BSYNC B1 ;  /* 0x0000000000017941 */ /* 0x000fea0003800000 */
.L_x_53:
        /* <DEDUP_REMOVED lines=12> */
.L_x_56:
[----:B------:R-:W-:Y:S05]  /*6020*/  BSYNC B1 ;  /* 0x0000000000017941 */ /* 0x000fea0003800000 */
.L_x_55:
        /* <DEDUP_REMOVED lines=12> */
.L_x_58:
[----:B------:R-:W-:Y:S05]  /*60f0*/  BSYNC B1 ;  /* 0x0000000000017941 */ /* 0x000fea0003800000 */
.L_x_57:
        /* <DEDUP_REMOVED lines=12> */
.L_x_60:
[----:B------:R-:W-:Y:S05]  /*61c0*/  BSYNC B1 ;  /* 0x0000000000017941 */ /* 0x000fea0003800000 */
.L_x_59:
        /* <DEDUP_REMOVED lines=12> */
.L_x_62:
[----:B------:R-:W-:Y:S05]  /*6290*/  BSYNC B1 ;  /* 0x0000000000017941 */ /* 0x000fea0003800000 */
.L_x_61:
        /* <DEDUP_REMOVED lines=12> */
.L_x_64:
[----:B------:R-:W-:Y:S05]  /*6360*/  BSYNC B1 ;  /* 0x0000000000017941 */ /* 0x000fea0003800000 */
.L_x_63:
        /* <DEDUP_REMOVED lines=12> */
.L_x_66:
[----:B------:R-:W-:Y:S05]  /*6430*/  BSYNC B1 ;  /* 0x0000000000017941 */ /* 0x000fea0003800000 */
.L_x_65:
        /* <DEDUP_REMOVED lines=12> */
.L_x_68:
[----:B------:R-:W-:Y:S05]  /*6500*/  BSYNC B1 ;  /* 0x0000000000017941 */ /* 0x000fea0003800000 */
.L_x_67:
        /* <DEDUP_REMOVED lines=12> */
.L_x_70:
[----:B------:R-:W-:Y:S05]  /*65d0*/  BSYNC B1 ;  /* 0x0000000000017941 */ /* 0x000fea0003800000 */
.L_x_69:
        /* <DEDUP_REMOVED lines=12> */
.L_x_72:
[----:B------:R-:W-:Y:S05]  /*66a0*/  BSYNC B1 ;  /* 0x0000000000017941 */ /* 0x000fea0003800000 */
.L_x_71:
        /* <DEDUP_REMOVED lines=12> */
.L_x_74:
[----:B------:R-:W-:Y:S05]  /*6770*/  BSYNC B1 ;  /* 0x0000000000017941 */ /* 0x000fea0003800000 */
.L_x_73:
        /* <DEDUP_REMOVED lines=12> */
.L_x_76:
[----:B------:R-:W-:Y:S05]  /*6840*/  BSYNC B1 ;  /* 0x0000000000017941 */ /* 0x000fea0003800000 */
.L_x_75:
        /* <DEDUP_REMOVED lines=12> */
.L_x_78:
[----:B------:R-:W-:Y:S05]  /*6910*/  BSYNC B1 ;  /* 0x0000000000017941 */ /* 0x000fea0003800000 */
.L_x_77:
        /* <DEDUP_REMOVED lines=12> */
.L_x_80:
[----:B------:R-:W-:Y:S05]  /*69e0*/  BSYNC B1 ;  /* 0x0000000000017941 */ /* 0x000fea0003800000 */
.L_x_79:
        /* <DEDUP_REMOVED lines=12> */
.L_x_82:
[----:B------:R-:W-:Y:S05]  /*6ab0*/  BSYNC B1 ;  /* 0x0000000000017941 */ /* 0x000fea0003800000 */
.L_x_81:
        /* <DEDUP_REMOVED lines=12> */
.L_x_84:
[----:B------:R-:W-:Y:S05]  /*6b80*/  BSYNC B1 ;  /* 0x0000000000017941 */ /* 0x000fea0003800000 */
.L_x_83:
        /* <DEDUP_REMOVED lines=12> */
.L_x_86:
[----:B------:R-:W-:Y:S05]  /*6c50*/  BSYNC B1 ;  /* 0x0000000000017941 */ /* 0x000fea0003800000 */
.L_x_85:
        /* <DEDUP_REMOVED lines=12> */
.L_x_88:
[----:B------:R-:W-:Y:S05]  /*6d20*/  BSYNC B1 ;  /* 0x0000000000017941 */ /* 0x000fea0003800000 */
.L_x_87:
        /* <DEDUP_REMOVED lines=12> */
.L_x_90:
[----:B------:R-:W-:Y:S05]  /*6df0*/  BSYNC B1 ;  /* 0x0000000000017941 */ /* 0x000fea0003800000 */
.L_x_89:
        /* <DEDUP_REMOVED lines=12> */
.L_x_92:
[----:B------:R-:W-:Y:S05]  /*6ec0*/  BSYNC B1 ;  /* 0x0000000000017941 */ /* 0x000fea0003800000 */
.L_x_91:
        /* <DEDUP_REMOVED lines=12> */
.L_x_94:
[----:B------:R-:W-:Y:S05]  /*6f90*/  BSYNC B1 ;  /* 0x0000000000017941 */ /* 0x000fea0003800000 */
.L_x_93:
        /* <DEDUP_REMOVED lines=12> */
.L_x_96:
[----:B------:R-:W-:Y:S05]  /*7060*/  BSYNC B1 ;  /* 0x0000000000017941 */ /* 0x000fea0003800000 */
.L_x_95:
        /* <DEDUP_REMOVED lines=12> */
.L_x_98:
[----:B------:R-:W-:Y:S05]  /*7130*/  BSYNC B1 ;  /* 0x0000000000017941 */ /* 0x000fea0003800000 */
.L_x_97:
        /* <DEDUP_REMOVED lines=12> */
.L_x_100:
[----:B------:R-:W-:Y:S05]  /*7200*/  BSYNC B1 ;  /* 0x0000000000017941 */ /* 0x000fea0003800000 */
.L_x_99:
        /* <DEDUP_REMOVED lines=12> */
.L_x_102:
[----:B------:R-:W-:Y:S05]  /*72d0*/  BSYNC B1 ;  /* 0x0000000000017941 */ /* 0x000fea0003800000 */
.L_x_101:
        /* <DEDUP_REMOVED lines=12> */
.L_x_104:
[----:B------:R-:W-:Y:S05]  /*73a0*/  BSYNC B1 ;  /* 0x0000000000017941 */ /* 0x000fea0003800000 */
.L_x_103:
        /* <DEDUP_REMOVED lines=12> */
.L_x_106:
[----:B------:R-:W-:Y:S05]  /*7470*/  BSYNC B1 ;  /* 0x0000000000017941 */ /* 0x000fea0003800000 */
.L_x_105:
        /* <DEDUP_REMOVED lines=12> */
.L_x_108:
[----:B------:R-:W-:Y:S05]  /*7540*/  BSYNC B1 ;  /* 0x0000000000017941 */ /* 0x000fea0003800000 */
.L_x_107:
        /* <DEDUP_REMOVED lines=12> */
.L_x_110:
[----:B------:R-:W-:Y:S05]  /*7610*/  BSYNC B1 ;  /* 0x0000000000017941 */ /* 0x000fea0003800000 */
.L_x_109:
        /* <DEDUP_REMOVED lines=12> */
.L_x_112:
[----:B------:R-:W-:Y:S05]  /*76e0*/  BSYNC B1 ;  /* 0x0000000000017941 */ /* 0x000fea0003800000 */
.L_x_111:
        /* <DEDUP_REMOVED lines=12> */
.L_x_114:
[----:B------:R-:W-:Y:S05]  /*77b0*/  BSYNC B1 ;  /* 0x0000000000017941 */ /* 0x000fea0003800000 */
.L_x_113:
        /* <DEDUP_REMOVED lines=12> */
.L_x_116:
[----:B------:R-:W-:Y:S05]  /*7880*/  BSYNC B1 ;  /* 0x0000000000017941 */ /* 0x000fea0003800000 */
.L_x_115:
        /* <DEDUP_REMOVED lines=12> */
.L_x_118:
[----:B------:R-:W-:Y:S05]  /*7950*/  BSYNC B1 ;  /* 0x0000000000017941 */ /* 0x000fea0003800000 */
.L_x_117:
        /* <DEDUP_REMOVED lines=12> */
.L_x_120:
[----:B------:R-:W-:Y:S05]  /*7a20*/  BSYNC B1 ;  /* 0x0000000000017941 */ /* 0x000fea0003800000 */
.L_x_119:
        /* <DEDUP_REMOVED lines=12> */
.L_x_122:
[----:B------:R-:W-:Y:S05]  /*7af0*/  BSYNC B1 ;  /* 0x0000000000017941 */ /* 0x000fea0003800000 */
.L_x_121:
        /* <DEDUP_REMOVED lines=12> */
.L_x_124:
[----:B------:R-:W-:Y:S05]  /*7bc0*/  BSYNC B1 ;  /* 0x0000000000017941 */ /* 0x000fea0003800000 */
.L_x_123:
        /* <DEDUP_REMOVED lines=12> */
.L_x_126:
[----:B------:R-:W-:Y:S05]  /*7c90*/  BSYNC B1 ;  /* 0x0000000000017941 */ /* 0x000fea0003800000 */
.L_x_125:
        /* <DEDUP_REMOVED lines=12> */
.L_x_128:
[----:B------:R-:W-:Y:S05]  /*7d60*/  BSYNC B1 ;  /* 0x0000000000017941 */ /* 0x000fea0003800000 */
.L_x_127:
        /* <DEDUP_REMOVED lines=12> */
.L_x_130:
[----:B------:R-:W-:Y:S05]  /*7e30*/  BSYNC B1 ;  /* 0x0000000000017941 */ /* 0x000fea0003800000 */
.L_x_129:
        /* <DEDUP_REMOVED lines=12> */
.L_x_132:
[----:B------:R-:W-:Y:S05]  /*7f00*/  BSYNC B1 ;  /* 0x0000000000017941 */ /* 0x000fea0003800000 */
.L_x_131:
        /* <DEDUP_REMOVED lines=12> */
.L_x_134:
[----:B------:R-:W-:Y:S05]  /*7fd0*/  BSYNC B1 ;  /* 0x0000000000017941 */ /* 0x000fea0003800000 */
.L_x_133:
        /* <DEDUP_REMOVED lines=12> */
.L_x_136:
[----:B------:R-:W-:Y:S05]  /*80a0*/  BSYNC B1 ;  /* 0x0000000000017941 */ /* 0x000fea0003800000 */
.L_x_135:
        /* <DEDUP_REMOVED lines=12> */
.L_x_138:
[----:B------:R-:W-:Y:S05]  /*8170*/  BSYNC B1 ;  /* 0x0000000000017941 */ /* 0x000fea0003800000 */
.L_x_137:
        /* <DEDUP_REMOVED lines=12> */
.L_x_140:
[----:B------:R-:W-:Y:S05]  /*8240*/  BSYNC B1 ;  /* 0x0000000000017941 */ /* 0x000fea0003800000 */
.L_x_139:
        /* <DEDUP_REMOVED lines=12> */
.L_x_142:
[----:B------:R-:W-:Y:S05]  /*8310*/  BSYNC B1 ;  /* 0x0000000000017941 */ /* 0x000fea0003800000 */
.L_x_141:
        /* <DEDUP_REMOVED lines=12> */
.L_x_144:
[----:B------:R-:W-:Y:S05]  /*83e0*/  BSYNC B1 ;  /* 0x0000000000017941 */ /* 0x000fea0003800000 */
.L_x_143:
        /* <DEDUP_REMOVED lines=12> */
.L_x_146:
[----:B------:R-:W-:Y:S05]  /*84b0*/  BSYNC B1 ;  /* 0x0000000000017941 */ /* 0x000fea0003800000 */
.L_x_145:
        /* <DEDUP_REMOVED lines=12> */
.L_x_148:
[----:B------:R-:W-:Y:S05]  /*8580*/  BSYNC B1 ;  /* 0x0000000000017941 */ /* 0x000fea0003800000 */
.L_x_147:
        /* <DEDUP_REMOVED lines=12> */
.L_x_150:
[----:B------:R-:W-:Y:S05]  /*8650*/  BSYNC B1 ;  /* 0x0000000000017941 */ /* 0x000fea0003800000 */
.L_x_149:
        /* <DEDUP_REMOVED lines=12> */
.L_x_152:
[----:B------:R-:W-:Y:S05]  /*8720*/  BSYNC B1 ;  /* 0x0000000000017941 */ /* 0x000fea0003800000 */
.L_x_151:
        /* <DEDUP_REMOVED lines=12> */
.L_x_154:
[----:B------:R-:W-:Y:S05]  /*87f0*/  BSYNC B1 ;  /* 0x0000000000017941 */ /* 0x000fea0003800000 */
.L_x_153:
        /* <DEDUP_REMOVED lines=12> */
.L_x_156:
[----:B------:R-:W-:Y:S05]  /*88c0*/  BSYNC B1 ;  /* 0x0000000000017941 */ /* 0x000fea0003800000 */
.L_x_155:
        /* <DEDUP_REMOVED lines=12> */
.L_x_158:
[----:B------:R-:W-:Y:S05]  /*8990*/  BSYNC B1 ;  /* 0x0000000000017941 */ /* 0x000fea0003800000 */
.L_x_157:
        /* <DEDUP_REMOVED lines=12> */
.L_x_160:
[----:B------:R-:W-:Y:S05]  /*8a60*/  BSYNC B1 ;  /* 0x0000000000017941 */ /* 0x000fea0003800000 */
.L_x_159:
        /* <DEDUP_REMOVED lines=12> */
.L_x_162:
[----:B------:R-:W-:Y:S05]  /*8b30*/  BSYNC B1 ;  /* 0x0000000000017941 */ /* 0x000fea0003800000 */
.L_x_161:
[----:B-----5:R-:W-:Y:S01]  /*8b40*/  LOP3.LUT R44, R44, 0xff, RZ, 0xc0, !PT ;  /* 0x000000ff2c2c7812 */ /* 0x020fe200078ec0ff */
[----:B------:R-:W-:Y:S01]  /*8b50*/  BSSY B1, `(.L_x_163) ;  /* 0x000000b000017945 */ /* 0x000fe20003800000 */
[----:B------:R-:W-:Y:S02]  /*8b60*/  ISETP.LT.OR P3, PT, R41, 0x79, !P2 ;  /* 0x000000792900780c */ /* 0x000fe40005761670 */
[----:B------:R-:W-:Y:S02]  /*8b70*/  F2FP.F16.E5M2.UNPACK_B R44, R44 ;  /* 0x0000002cff2c723e */ /* 0x000fe400020004ff */
[----:B0-2---:R-:W-:-:S03]  /*8b80*/  PRMT R32, RZ, 0x7610, R32 ;  /* 0x00007610ff207816 */ /* 0x005fc60000000020 */
[----:B------:R-:W-:-:S05]  /*8b90*/  HADD2.F32 R44, -RZ, R44.H0_H0 ;  /* 0x2000002cff2c7230 */ /* 0x000fca0000004100 */
[----:B------:R-:W-:-:S04]  /*8ba0*/  FMUL R44, R44, UR21 ;  /* 0x000000152c2c7c20 */ /* 0x000fc80008400000 */
[----:B------:R-:W-:-:S05]  /*8bb0*/  FFMA R44, R165, UR20, R44 ;  /* 0x00000014a52c7c23 */ /* 0x000fca000800002c */
[----:B------:R-:W-:-:S05]  /*8bc0*/  F2FP.SATFINITE.E5M2.F32.PACK_AB_MERGE_C R33, RZ, R44, RZ ;  /* 0x0000002cff21723e */ /* 0x000fca00048060ff */
[----:B------:R0:W-:Y:S01]  /*8bd0*/  @!P1 STG.E.U8 desc[UR14][R24.64+0x79], R33 ;  /* 0x0000792118009986 */ /* 0x0001e2000c10110e */
[----:B------:R-:W-:Y:S05]  /*8be0*/  @P3 BRA `(.L_x_164) ;  /* 0x0000000000043947 */ /* 0x000fea0003800000 */
[----:B------:R2:W5:Y:S02]  /*8bf0*/  LDG.E.U8 R32, desc[UR14][R34.64+0x78] ;  /* 0x0000780e22207981 */ /* 0x000564000c1e1100 */
.L_x_164:
[----:B------:R-:W-:Y:S05]  /*8c00*/  BSYNC B1 ;  /* 0x0000000000017941 */ /* 0x000fea0003800000 */
.L_x_163:
[----:B-----5:R-:W-:Y:S01]  /*8c10*/  LOP3.LUT R32, R32, 0xff, RZ, 0xc0, !PT ;  /* 0x000000ff20207812 */ /* 0x020fe200078ec0ff */
[----:B------:R-:W-:Y:S01]  /*8c20*/  BSSY B1, `(.L_x_165) ;  /* 0x000000b000017945 */ /* 0x000fe20003800000 */
[----:B------:R-:W-:Y:S02]  /*8c30*/  ISETP.LT.OR P2, PT, R41, 0x7a, !P2 ;  /* 0x0000007a2900780c */ /* 0x000fe40005741670 */
[----:B------:R-:W-:Y:S02]  /*8c40*/  F2FP.F16.E5M2.UNPACK_B R32, R32 ;  /* 0x00000020ff20723e */ /* 0x000fe400020004ff */
[----:B01--4-:R-:W-:-:S03]  /*8c50*/  PRMT R24, RZ, 0x7610, R24 ;  /* 0x00007610ff187816 */ /* 0x013fc60000000018 */
[----:B------:R-:W-:-:S05]  /*8c60*/  HADD2.F32 R32, -RZ, R32.H0_H0 ;  /* 0x20000020ff207230 */ /* 0x000fca0000004100 */
[----:B------:R-:W-:-:S04]  /*8c70*/  FMUL R25, R32, UR21 ;  /* 0x0000001520197c20 */ /* 0x000fc80008400000 */
[----:B------:R-:W-:-:S05]  /*8c80*/  FFMA R25, R164, UR20, R25 ;  /* 0x00000014a4197c23 */ /* 0x000fca0008000019 */
[----:B------:R-:W-:-:S05]  /*8c90*/  F2FP.SATFINITE.E5M2.F32.PACK_AB_MERGE_C R25, RZ, R25, RZ ;  /* 0x00000019ff19723e */ /* 0x000fca00048060ff */
[----:B------:R0:W-:Y:S01]  /*8ca0*/  @!P3 STG.E.U8 desc[UR14][R26.64+0x78], R25 ;  /* 0x000078191a00b986 */ /* 0x0001e2000c10110e */
[----:B------:R-:W-:Y:S05]  /*8cb0*/  @P2 BRA `(.L_x_166) ;  /* 0x0000000000042947 */ /* 0x000fea0003800000 */
[----:B------:R1:W5:Y:S02]  /*8cc0*/  LDG.E.U8 R24, desc[UR14][R34.64+0x79] ;  /* 0x0000790e22187981 */ /* 0x000364000c1e1100 */
.L_x_166:
[----:B------:R-:W-:Y:S05]  /*8cd0*/  BSYNC B1 ;  /* 0x0000000000017941 */ /* 0x000fea0003800000 */
.L_x_165:
[----:B-----5:R-:W-:Y:S01]  /*8ce0*/  LOP3.LUT R24, R24, 0xff, RZ, 0xc0, !PT ;  /* 0x000000ff18187812 */ /* 0x020fe200078ec0ff */
[----:B------:R-:W-:Y:S01]  /*8cf0*/  BSSY B1, `(.L_x_167) ;  /* 0x0000013000017945 */ /* 0x000fe20003800000 */
[----:B------:R-:W-:Y:S02]  /*8d00*/  IADD3 R33, P1, R43, 0x80, RZ ;  /* 0x000000802b217810 */ /* 0x000fe40007f3e0ff */
[----:B------:R-:W-:-:S03]  /*8d10*/  F2FP.F16.E5M2.UNPACK_B R24, R24 ;  /* 0x00000018ff18723e */ /* 0x000fc600020004ff */
[----:B0-----:R-:W-:Y:S01]  /*8d20*/  IMAD.X R25, RZ, RZ, R39, P1 ;  /* 0x000000ffff197224 */ /* 0x001fe200008e0627 */
[----:B------:R-:W-:Y:S01]  /*8d30*/  ISETP.GE.AND P1, PT, R42, 0x81, PT ;  /* 0x000000812a00780c */ /* 0x000fe20003f26270 */
[----:B------:R-:W-:Y:S02]  /*8d40*/  HADD2.F32 R24, -RZ, R24.H0_H0 ;  /* 0x20000018ff187230 */ /* 0x000fe40000004100 */
[----:B-123--:R-:W-:Y:S01]  /*8d50*/  IMAD R34, R25, UR6, RZ ;  /* 0x0000000619227c24 */ /* 0x00efe2000f8e02ff */
        /* <DEDUP_REMOVED lines=12> */
.L_x_168:
[----:B------:R-:W-:Y:S05]  /*8e20*/  BSYNC B1 ;  /* 0x0000000000017941 */ /* 0x000fea0003800000 */
.L_x_167:
[----:B-----5:R-:W-:Y:S01]  /*8e30*/  LOP3.LUT R32, R32, 0xff, RZ, 0xc0, !PT ;  /* 0x000000ff20207812 */ /* 0x020fe200078ec0ff */
[----:B------:R-:W-:Y:S01]  /*8e40*/  BSSY B1, `(.L_x_169) ;  /* 0x000000b000017945 */ /* 0x000fe20003800000 */
[----:B------:R-:W-:Y:S02]  /*8e50*/  ISETP.LT.OR P3, PT, R41, 0x2, !P1 ;  /* 0x000000022900780c */ /* 0x000fe40004f61670 */
[----:B------:R-:W-:Y:S02]  /*8e60*/  F2FP.F16.E5M2.UNPACK_B R32, R32 ;  /* 0x00000020ff20723e */ /* 0x000fe400020004ff */
[----:B0-----:R-:W-:-:S03]  /*8e70*/  PRMT R26, RZ, 0x7610, R26 ;  /* 0x00007610ff1a7816 */ /* 0x001fc6000000001a */
[----:B------:R-:W-:-:S05]  /*8e80*/  HADD2.F32 R32, -RZ, R32.H0_H0 ;  /* 0x20000020ff207230 */ /* 0x000fca0000004100 */
[----:B------:R-:W-:-:S04]  /*8e90*/  FMUL R27, R32, UR21 ;  /* 0x00000015201b7c20 */ /* 0x000fc80008400000 */
[----:B------:R-:W-:-:S05]  /*8ea0*/  FFMA R27, R162, UR20, R27 ;  /* 0x00000014a21b7c23 */ /* 0x000fca000800001b */
[----:B------:R-:W-:-:S05]  /*8eb0*/  F2FP.SATFINITE.E5M2.F32.PACK_AB_MERGE_C R27, RZ, R27, RZ ;  /* 0x0000001bff1b723e */ /* 0x000fca00048060ff */
[----:B------:R0:W-:Y:S01]  /*8ec0*/  @!P5 STG.E.U8 desc[UR14][R30.64], R27 ;  /* 0x0000001b1e00d986 */ /* 0x0001e2000c10110e */
[----:B------:R-:W-:Y:S05]  /*8ed0*/  @P3 BRA `(.L_x_170) ;  /* 0x0000000000043947 */ /* 0x000fea0003800000 */
[----:B------:R2:W5:Y:S02]  /*8ee0*/  LDG.E.U8 R26, desc[UR14][R24.64+0x1] ;  /* 0x0000010e181a7981 */ /* 0x000564000c1e1100 */
.L_x_170:
[----:B------:R-:W-:Y:S05]  /*8ef0*/  BSYNC B1 ;  /* 0x0000000000017941 */ /* 0x000fea0003800000 */
.L_x_169:
[----:B-----5:R-:W-:Y:S01]  /*8f00*/  LOP3.LUT R26, R26, 0xff, RZ, 0xc0, !PT ;  /* 0x000000ff1a1a7812 */ /* 0x020fe200078ec0ff */
[----:B------:R-:W-:Y:S01]  /*8f10*/  BSSY B1, `(.L_x_171) ;  /* 0x0000013000017945 */ /* 0x000fe20003800000 */
[----:B------:R-:W-:Y:S02]  /*8f20*/  IADD3 R43, P2, R43, 0x88, RZ ;  /* 0x000000882b2b7810 */ /* 0x000fe40007f5e0ff */
[----:B------:R-:W-:Y:S02]  /*8f30*/  F2FP.F16.E5M2.UNPACK_B R26, R26 ;  /* 0x0000001aff1a723e */ /* 0x000fe400020004ff */
[----:B------:R-:W-:Y:S01]  /*8f40*/  PRMT R32, RZ, 0x7610, R32 ;  /* 0x00007610ff207816 */ /* 0x000fe20000000020 */
[----:B------:R-:W-:Y:S01]  /*8f50*/  IMAD.X R38, RZ, RZ, R39, P2 ;  /* 0x000000ffff267224 */ /* 0x000fe200010e0627 */
[----:B------:R-:W-:Y:S01]  /*8f60*/  ISETP.GE.AND P2, PT, R42, 0x89, PT ;  /* 0x000000892a00780c */ /* 0x000fe20003f46270 */
[----:B------:R-:W-:Y:S02]  /*8f70*/  HADD2.F32 R26, -RZ, R26.H0_H0 ;  /* 0x2000001aff1a7230 */ /* 0x000fe40000004100 */
[----:B------:R-:W-:Y:S01]  /*8f80*/  IMAD R38, R38, UR6, RZ ;  /* 0x0000000626267c24 */ /* 0x000fe2000f8e02ff */
[----:B------:R-:W-:Y:S01]  /*8f90*/  ISETP.LT.OR P5, PT, R41, 0x1, !P2 ;  /* 0x000000012900780c */ /* 0x000fe200057a1670 */
[----:B------:R-:W-:-:S04]  /*8fa0*/  IMAD.WIDE.U32 R36, R43, UR6, R36 ;  /* 0x000000062b247c25 */ /* 0x000fc8000f8e0024 */
[----:B------:R-:W-:Y:S01]  /*8fb0*/  FMUL R26, R26, UR21 ;  /* 0x000000151a1a7c20 */ /* 0x000fe20008400000 */
[----:B------:R-:W-:-:S03]  /*8fc0*/  IMAD R43, R43, UR7, R38 ;  /* 0x000000072b2b7c24 */ /* 0x000fc6000f8e0226 */
[----:B------:R-:W-:Y:S01]  /*8fd0*/  FFMA R161, R161, UR20, R26 ;  /* 0x00000014a1a17c23 */ /* 0x000fe2000800001a */
[----:B------:R-:W-:-:S04]  /*8fe0*/  IADD3 R26, P6, R36, UR10, RZ ;  /* 0x0000000a241a7c10 */ /* 0x000fc8000ffde0ff */
[----:B------:R-:W-:Y:S02]  /*8ff0*/  F2FP.SATFINITE.E5M2.F32.PACK_AB_MERGE_C R161, RZ, R161, RZ ;  /* 0x000000a1ffa1723e */ /* 0x000fe400048060ff */
[----:B0-----:R-:W-:-:S03]  /*9000*/  IADD3.X R27, R37, UR11, R43, P6, !PT ;  /* 0x0000000b251b7c10 */ /* 0x001fc6000b7fe42b */
[----:B------:R0:W-:Y:S01]  /*9010*/  @!P3 STG.E.U8 desc[UR14][R30.64+0x1], R161 ;  /* 0x000001a11e00b986 */ /* 0x0001e2000c10110e */
[----:B------:R-:W-:Y:S05]  /*9020*/  @P5 BRA `(.L_x_172) ;  /* 0x0000000000045947 */ /* 0x000fea0003800000 */
[----:B------:R3:W5:Y:S02]  /*9030*/  LDG.E.U8 R32, desc[UR14][R26.64] ;  /* 0x0000000e1a207981 */ /* 0x000764000c1e1100 */
.L_x_172:
[----:B------:R-:W-:Y:S05]  /*9040*/  BSYNC B1 ;  /* 0x0000000000017941 */ /* 0x000fea0003800000 */
.L_x_171:
        /* <DEDUP_REMOVED lines=12> */
.L_x_174:
[----:B------:R-:W-:Y:S05]  /*9110*/  BSYNC B1 ;  /* 0x0000000000017941 */ /* 0x000fea0003800000 */
.L_x_173:
        /* <DEDUP_REMOVED lines=12> */
.L_x_176:
[----:B------:R-:W-:Y:S05]  /*91e0*/  BSYNC B1 ;  /* 0x0000000000017941 */ /* 0x000fea0003800000 */
.L_x_175:
        /* <DEDUP_REMOVED lines=12> */
.L_x_178:
[----:B------:R-:W-:Y:S05]  /*92b0*/  BSYNC B1 ;  /* 0x0000000000017941 */ /* 0x000fea0003800000 */
.L_x_177:
        /* <DEDUP_REMOVED lines=12> */
.L_x_180:
[----:B------:R-:W-:Y:S05]  /*9380*/  BSYNC B1 ;  /* 0x0000000000017941 */ /* 0x000fea0003800000 */
.L_x_179:
        /* <DEDUP_REMOVED lines=12> */
.L_x_182:
[----:B------:R-:W-:Y:S05]  /*9450*/  BSYNC B1 ;  /* 0x0000000000017941 */ /* 0x000fea0003800000 */
.L_x_181:
        /* <DEDUP_REMOVED lines=12> */
.L_x_184:
[----:B------:R-:W-:Y:S05]  /*9520*/  BSYNC B1 ;  /* 0x0000000000017941 */ /* 0x000fea0003800000 */
.L_x_183:
        /* <DEDUP_REMOVED lines=12> */
.L_x_186:
[----:B------:R-:W-:Y:S05]  /*95f0*/  BSYNC B1 ;  /* 0x0000000000017941 */ /* 0x000fea0003800000 */
.L_x_185:
        /* <DEDUP_REMOVED lines=12> */
.L_x_188:
[----:B------:R-:W-:Y:S05]  /*96c0*/  BSYNC B1 ;  /* 0x0000000000017941 */ /* 0x000fea0003800000 */
.L_x_187:
        /* <DEDUP_REMOVED lines=12> */
.L_x_190:
[----:B------:R-:W-:Y:S05]  /*9790*/  BSYNC B1 ;  /* 0x0000000000017941 */ /* 0x000fea0003800000 */
.L_x_189:
[----:B-----5:R-:W-:Y:S01]  /*97a0*/  LOP3.LUT R32, R32, 0xff, RZ, 0xc0, !PT ;  /* 0x000000ff20207812 */ /* 0x020fe200078ec0ff */
[----:B------:R-:W-:Y:S01]  /*97b0*/  BSSY B1, `(.L_x_191) ;  /* 0x000000b000017945 */ /* 0x000fe20003800000 */
[----:B------:R-:W-:Y:S02]  /*97c0*/  ISETP.LT.OR P5, PT, R41, 0x19, !P1 ;  /* 0x000000192900780c */ /* 0x000fe40004fa1670 */
[----:B------:R-:W-:-:S05]  /*97d0*/  F2FP.F16.E5M2.UNPACK_B R32, R32 ;  /* 0x00000020ff20723e */ /* 0x000fca00020004ff */
[----:B------:R-:W-:-:S05]  /*97e0*/  HADD2.F32 R32, -RZ, R32.H0_H0 ;  /* 0x20000020ff207230 */ /* 0x000fca0000004100 */
[----:B------:R-:W-:-:S04]  /*97f0*/  FMUL R32, R32, UR21 ;  /* 0x0000001520207c20 */ /* 0x000fc80008400000 */
[----:B------:R-:W-:Y:S01]  /*9800*/  FFMA R32, R23, UR20, R32 ;  /* 0x0000001417207c23 */ /* 0x000fe20008000020 */
[----:B------:R-:W-:-:S04]  /*9810*/  PRMT R23, RZ, 0x7610, R23 ;  /* 0x00007610ff177816 */ /* 0x000fc80000000017 */
[----:B----4-:R-:W-:-:S05]  /*9820*/  F2FP.SATFINITE.E5M2.F32.PACK_AB_MERGE_C R33, RZ, R32, RZ ;  /* 0x00000020ff21723e */ /* 0x010fca00048060ff */
[----:B------:R4:W-:Y:S01]  /*9830*/  @!P3 STG.E.U8 desc[UR14][R28.64+0x11], R33 ;  /* 0x000011211c00b986 */ /* 0x0009e2000c10110e */
[----:B------:R-:W-:Y:S05]  /*9840*/  @P5 BRA `(.L_x_192) ;  /* 0x0000000000045947 */ /* 0x000fea0003800000 */
[----:B------:R0:W5:Y:S02]  /*9850*/  LDG.E.U8 R23, desc[UR14][R24.64+0x18] ;  /* 0x0000180e18177981 */ /* 0x000164000c1e1100 */
.L_x_192:
[----:B------:R-:W-:Y:S05]  /*9860*/  BSYNC B1 ;  /* 0x0000000000017941 */ /* 0x000fea0003800000 */
.L_x_191:
        /* <DEDUP_REMOVED lines=8> */
[----:B------:R-:W-:-:S05]  /*98f0*/  F2FP.SATFINITE.E5M2.F32.PACK_AB_MERGE_C R23, RZ, R23, RZ ;  /* 0x00000017ff17723e */ /* 0x000fca00048060ff */
[----:B------:R0:W-:Y:S01]  /*9900*/  @!P5 STG.E.U8 desc[UR14][R30.64+0x18], R23 ;  /* 0x000018171e00d986 */ /* 0x0001e2000c10110e */
[----:B------:R-:W-:Y:S05]  /*9910*/  @P3 BRA `(.L_x_194) ;  /* 0x0000000000043947 */ /* 0x000fea0003800000 */
[----:B------:R0:W5:Y:S02]  /*9920*/  LDG.E.U8 R22, desc[UR14][R24.64+0x19] ;  /* 0x0000190e18167981 */ /* 0x000164000c1e1100 */
.L_x_194:
[----:B------:R-:W-:Y:S05]  /*9930*/  BSYNC B1 ;  /* 0x0000000000017941 */ /* 0x000fea0003800000 */
.L_x_193:
        /* <DEDUP_REMOVED lines=8> */
[----:B0-----:R-:W-:-:S05]  /*99c0*/  F2FP.SATFINITE.E5M2.F32.PACK_AB_MERGE_C R23, RZ, R22, RZ ;  /* 0x00000016ff17723e */ /* 0x001fca00048060ff */
[----:B------:R0:W-:Y:S01]  /*99d0*/  @!P3 STG.E.U8 desc[UR14][R30.64+0x19], R23 ;  /* 0x000019171e00b986 */ /* 0x0001e2000c10110e */
[----:B------:R-:W-:Y:S05]  /*99e0*/  @P5 BRA `(.L_x_196) ;  /* 0x0000000000045947 */ /* 0x000fea0003800000 */
[----:B------:R0:W5:Y:S02]  /*99f0*/  LDG.E.U8 R21, desc[UR14][R26.64+0x18] ;  /* 0x0000180e1a157981 */ /* 0x000164000c1e1100 */
.L_x_196:
[----:B------:R-:W-:Y:S05]  /*9a00*/  BSYNC B1 ;  /* 0x0000000000017941 */ /* 0x000fea0003800000 */
.L_x_195:
        /* <DEDUP_REMOVED lines=12> */
.L_x_198:
[----:B------:R-:W-:Y:S05]  /*9ad0*/  BSYNC B1 ;  /* 0x0000000000017941 */ /* 0x000fea0003800000 */
.L_x_197:
        /* <DEDUP_REMOVED lines=12> */
.L_x_200:
[----:B------:R-:W-:Y:S05]  /*9ba0*/  BSYNC B1 ;  /* 0x0000000000017941 */ /* 0x000fea0003800000 */
.L_x_199:
        /* <DEDUP_REMOVED lines=12> */
.L_x_202:
[----:B------:R-:W-:Y:S05]  /*9c70*/  BSYNC B1 ;  /* 0x0000000000017941 */ /* 0x000fea0003800000 */
.L_x_201:
        /* <DEDUP_REMOVED lines=12> */
.L_x_204:
[----:B------:R-:W-:Y:S05]  /*9d40*/  BSYNC B1 ;  /* 0x0000000000017941 */ /* 0x000fea0003800000 */
.L_x_203:
        /* <DEDUP_REMOVED lines=12> */
.L_x_206:
[----:B------:R-:W-:Y:S05]  /*9e10*/  BSYNC B1 ;  /* 0x0000000000017941 */ /* 0x000fea0003800000 */
.L_x_205:
        /* <DEDUP_REMOVED lines=12> */
.L_x_208:
[----:B------:R-:W-:Y:S05]  /*9ee0*/  BSYNC B1 ;  /* 0x0000000000017941 */ /* 0x000fea0003800000 */
.L_x_207:
        /* <DEDUP_REMOVED lines=12> */
.L_x_210:
[----:B------:R-:W-:Y:S05]  /*9fb0*/  BSYNC B1 ;  /* 0x0000000000017941 */ /* 0x000fea0003800000 */
.L_x_209:
        /* <DEDUP_REMOVED lines=12> */
.L_x_212:
[----:B------:R-:W-:Y:S05]  /*a080*/  BSYNC B1 ;  /* 0x0000000000017941 */ /* 0x000fea0003800000 */
.L_x_211:
        /* <DEDUP_REMOVED lines=12> */
.L_x_214:
[----:B------:R-:W-:Y:S05]  /*a150*/  BSYNC B1 ;  /* 0x0000000000017941 */ /* 0x000fea0003800000 */
.L_x_213:
        /* <DEDUP_REMOVED lines=12> */
.L_x_216:
[----:B------:R-:W-:Y:S05]  /*a220*/  BSYNC B1 ;  /* 0x0000000000017941 */ /* 0x000fea0003800000 */
.L_x_215:
        /* <DEDUP_REMOVED lines=12> */
.L_x_218:
[----:B------:R-:W-:Y:S05]  /*a2f0*/  BSYNC B1 ;  /* 0x0000000000017941 */ /* 0x000fea0003800000 */
.L_x_217:
        /* <DEDUP_REMOVED lines=12> */
.L_x_220:
[----:B------:R-:W-:Y:S05]  /*a3c0*/  BSYNC B1 ;  /* 0x0000000000017941 */ /* 0x000fea0003800000 */
.L_x_219:
        /* <DEDUP_REMOVED lines=12> */
.L_x_222:
[----:B------:R-:W-:Y:S05]  /*a490*/  BSYNC B1 ;  /* 0x0000000000017941 */ /* 0x000fea0003800000 */
.L_x_221:
        /* <DEDUP_REMOVED lines=12> */
.L_x_224:
[----:B------:R-:W-:Y:S05]  /*a560*/  BSYNC B1 ;  /* 0x0000000000017941 */ /* 0x000fea0003800000 */
.L_x_223:
        /* <DEDUP_REMOVED lines=12> */
.L_x_226:
[----:B------:R-:W-:Y:S05]  /*a630*/  BSYNC B1 ;  /* 0x0000000000017941 */ /* 0x000fea0003800000 */
.L_x_225:
        /* <DEDUP_REMOVED lines=12> */
.L_x_228:
[----:B------:R-:W-:Y:S05]  /*a700*/  BSYNC B1 ;  /* 0x0000000000017941 */ /* 0x000fea0003800000 */
.L_x_227:
        /* <DEDUP_REMOVED lines=12> */
.L_x_230:
[----:B------:R-:W-:Y:S05]  /*a7d0*/  BSYNC B1 ;  /* 0x0000000000017941 */ /* 0x000fea0003800000 */
.L_x_229:
        /* <DEDUP_REMOVED lines=12> */
.L_x_232:
[----:B------:R-:W-:Y:S05]  /*a8a0*/  BSYNC B1 ;  /* 0x0000000000017941 */ /* 0x000fea0003800000 */
.L_x_231:
        /* <DEDUP_REMOVED lines=12> */
.L_x_234:
[----:B------:R-:W-:Y:S05]  /*a970*/  BSYNC B1 ;  /* 0x0000000000017941 */ /* 0x000fea0003800000 */
.L_x_233:
[----:B-----5:R-:W-:Y:S01]  /*a980*/  LOP3.LUT R2, R2, 0xff, RZ, 0xc0, !PT ;  /* 0x000000ff02027812 */ /* 0x020fe200078ec0ff */
[----:B------:R-:W-:Y:S01]  /*a990*/  BSSY B1, `(.L_x_235) ;  /* 0x000000b000017945 */ /* 0x000fe20003800000 */
[----:B------:R-:W-:Y:S02]  /*a9a0*/  ISETP.LT.OR P5, PT, R41, 0x41, !P2 ;  /* 0x000000412900780c */ /* 0x000fe400057a1670 */
[----:B------:R-:W-:-:S05]  /*a9b0*/  F2FP.F16.E5M2.UNPACK_B R2, R2 ;  /* 0x00000002ff02723e */ /* 0x000fca00020004ff */
[----:B------:R-:W-:-:S05]  /*a9c0*/  HADD2.F32 R2, -RZ, R2.H0_H0 ;  /* 0x20000002ff027230 */ /* 0x000fca0000004100 */
[----:B0-----:R-:W-:-:S04]  /*a9d0*/  FMUL R3, R2, UR21 ;  /* 0x0000001502037c20 */ /* 0x001fc80008400000 */
[----:B------:R-:W-:Y:S01]  /*a9e0*/  FFMA R3, R0, UR20, R3 ;  /* 0x0000001400037c23 */ /* 0x000fe20008000003 */
[----:B------:R-:W-:-:S04]  /*a9f0*/  PRMT R0, RZ, 0x7610, R0 ;  /* 0x00007610ff007816 */ /* 0x000fc80000000000 */
[----:B------:R-:W-:-:S05]  /*aa00*/  F2FP.SATFINITE.E5M2.F32.PACK_AB_MERGE_C R3, RZ, R3, RZ ;  /* 0x00000003ff03723e */ /* 0x000fca00048060ff */
[----:B------:R0:W-:Y:S01]  /*aa10*/  @!P3 STG.E.U8 desc[UR14][R30.64+0x41], R3 ;  /* 0x000041031e00b986 */ /* 0x0001e2000c10110e */
[----:B------:R-:W-:Y:S05]  /*aa20*/  @P5 BRA `(.L_x_236) ;  /* 0x0000000000045947 */ /* 0x000fea0003800000 */
[----:B------:R0:W5:Y:S02]  /*aa30*/  LDG.E.U8 R0, desc[UR14][R26.64+0x40] ;  /* 0x0000400e1a007981 */ /* 0x000164000c1e1100 */
.L_x_236:
[----:B------:R-:W-:Y:S05]  /*aa40*/  BSYNC B1 ;  /* 0x0000000000017941 */ /* 0x000fea0003800000 */
.L_x_235:
[----:B------:R-:W2:Y:S01]  /*aa50*/  LDL.LU R2, [R1] ;  /* 0x0000000001027983 */ /* 0x000ea20000300800 */
[----:B-----5:R-:W-:Y:S01]  /*aa60*/  LOP3.LUT R0, R0, 0xff, RZ, 0xc0, !PT ;  /* 0x000000ff00007812 */ /* 0x020fe200078ec0ff */
[----:B------:R-:W-:Y:S01]  /*aa70*/  BSSY B1, `(.L_x_237) ;  /* 0x000000b000017945 */ /* 0x000fe20003800000 */
[----:B------:R-:W-:Y:S02]  /*aa80*/  ISETP.LT.OR P3, PT, R41, 0x42, !P2 ;  /* 0x000000422900780c */ /* 0x000fe40005761670 */
[----:B------:R-:W-:-:S05]  /*aa90*/  F2FP.F16.E5M2.UNPACK_B R0, R0 ;  /* 0x00000000ff00723e */ /* 0x000fca00020004ff */
[----:B------:R-:W-:-:S05]  /*aaa0*/  HADD2.F32 R0, -RZ, R0.H0_H0 ;  /* 0x20000000ff007230 */ /* 0x000fca0000004100 */
[----:B------:R-:W-:-:S04]  /*aab0*/  FMUL R0, R0, UR21 ;  /* 0x0000001500007c20 */ /* 0x000fc80008400000 */
[----:B--2---:R-:W-:-:S05]  /*aac0*/  FFMA R0, R2, UR20, R0 ;  /* 0x0000001402007c23 */ /* 0x004fca0008000000 */
[----:B0-----:R-:W-:Y:S02]  /*aad0*/  F2FP.SATFINITE.E5M2.F32.PACK_AB_MERGE_C R3, RZ, R0, RZ ;  /* 0x00000000ff03723e */ /* 0x001fe400048060ff */
[----:B------:R-:W-:-:S03]  /*aae0*/  PRMT R0, RZ, 0x7610, R0 ;  /* 0x00007610ff007816 */ /* 0x000fc60000000000 */
[----:B------:R0:W-:Y:S01]  /*aaf0*/  @!P5 STG.E.U8 desc[UR14][R28.64+0x40], R3 ;  /* 0x000040031c00d986 */ /* 0x0001e2000c10110e */
[----:B------:R-:W-:Y:S05]  /*ab00*/  @P3 BRA `(.L_x_238) ;  /* 0x0000000000043947 */ /* 0x000fea0003800000 */
[----:B------:R2:W5:Y:S02]  /*ab10*/  LDG.E.U8 R0, desc[UR14][R26.64+0x41] ;  /* 0x0000410e1a007981 */ /* 0x000564000c1e1100 */
.L_x_238:
[----:B------:R-:W-:Y:S05]  /*ab20*/  BSYNC B1 ;  /* 0x0000000000017941 */ /* 0x000fea0003800000 */
.L_x_237:
[----:B------:R-:W3:Y:S01]  /*ab30*/  LDL.LU R2, [R1+0x4] ;  /* 0x0000040001027983 */ /* 0x000ee20000300800 */
[----:B-----5:R-:W-:Y:S01]  /*ab40*/  LOP3.LUT R0, R0, 0xff, RZ, 0xc0, !PT ;  /* 0x000000ff00007812 */ /* 0x020fe200078ec0ff */
[----:B------:R-:W-:Y:S01]  /*ab50*/  BSSY B1, `(.L_x_239) ;  /* 0x000000b000017945 */ /* 0x000fe20003800000 */
[----:B------:R-:W-:Y:S02]  /*ab60*/  ISETP.LT.OR P5, PT, R41, 0x49, !P1 ;  /* 0x000000492900780c */ /* 0x000fe40004fa1670 */
[----:B------:R-:W-:-:S05]  /*ab70*/  F2FP.F16.E5M2.UNPACK_B R0, R0 ;  /* 0x00000000ff00723e */ /* 0x000fca00020004ff */
[----:B------:R-:W-:-:S05]  /*ab80*/  HADD2.F32 R0, -RZ, R0.H0_H0 ;  /* 0x20000000ff007230 */ /* 0x000fca0000004100 */
[----:B------:R-:W-:-:S04]  /*ab90*/  FMUL R0, R0, UR21 ;  /* 0x0000001500007c20 */ /* 0x000fc80008400000 */
[----:B---3--:R-:W-:-:S05]  /*aba0*/  FFMA R0, R2, UR20, R0 ;  /* 0x0000001402007c23 */ /* 0x008fca0008000000 */
[----:B0-----:R-:W-:Y:S02]  /*abb0*/  F2FP.SATFINITE.E5M2.F32.PACK_AB_MERGE_C R3, RZ, R0, RZ ;  /* 0x00000000ff03723e */ /* 0x001fe400048060ff */
[----:B------:R-:W-:-:S03]  /*abc0*/  PRMT R0, RZ, 0x7610, R0 ;  /* 0x00007610ff007816 */ /* 0x000fc60000000000 */
[----:B------:R0:W-:Y:S01]  /*abd0*/  @!P3 STG.E.U8 desc[UR14][R28.64+0x41], R3 ;  /* 0x000041031c00b986 */ /* 0x0001e2000c10110e */
[----:B------:R-:W-:Y:S05]  /*abe0*/  @P5 BRA `(.L_x_240) ;  /* 0x0000000000045947 */ /* 0x000fea0003800000 */
[----:B------:R3:W5:Y:S02]  /*abf0*/  LDG.E.U8 R0, desc[UR14][R24.64+0x48] ;  /* 0x0000480e18007981 */ /* 0x000764000c1e1100 */
.L_x_240:
[----:B------:R-:W-:Y:S05]  /*ac00*/  BSYNC B1 ;  /* 0x0000000000017941 */ /* 0x000fea0003800000 */
.L_x_239:
[----:B------:R-:W2:Y:S01]  /*ac10*/  LDL.LU R2, [R1+0x8] ;  /* 0x0000080001027983 */ /* 0x000ea20000300800 */
        /* <DEDUP_REMOVED lines=12> */
.L_x_242:
[----:B------:R-:W-:Y:S05]  /*ace0*/  BSYNC B1 ;  /* 0x0000000000017941 */ /* 0x000fea0003800000 */
.L_x_241:
        /* <DEDUP_REMOVED lines=13> */
.L_x_244:
[----:B------:R-:W-:Y:S05]  /*adc0*/  BSYNC B1 ;  /* 0x0000000000017941 */ /* 0x000fea0003800000 */
.L_x_243:
        /* <DEDUP_REMOVED lines=13> */
.L_x_246:
[----:B------:R-:W-:Y:S05]  /*aea0*/  BSYNC B1 ;  /* 0x0000000000017941 */ /* 0x000fea0003800000 */
.L_x_245:
        /* <DEDUP_REMOVED lines=13> */
.L_x_248:
[----:B------:R-:W-:Y:S05]  /*af80*/  BSYNC B1 ;  /* 0x0000000000017941 */ /* 0x000fea0003800000 */
.L_x_247:
        /* <DEDUP_REMOVED lines=13> */
.L_x_250:
[----:B------:R-:W-:Y:S05]  /*b060*/  BSYNC B1 ;  /* 0x0000000000017941 */ /* 0x000fea0003800000 */
.L_x_249:
        /* <DEDUP_REMOVED lines=13> */
.L_x_252:
[----:B------:R-:W-:Y:S05]  /*b140*/  BSYNC B1 ;  /* 0x0000000000017941 */ /* 0x000fea0003800000 */
.L_x_251:
        /* <DEDUP_REMOVED lines=13> */
.L_x_254:
[----:B------:R-:W-:Y:S05]  /*b220*/  BSYNC B1 ;  /* 0x0000000000017941 */ /* 0x000fea0003800000 */
.L_x_253:
        /* <DEDUP_REMOVED lines=13> */
.L_x_256:
[----:B------:R-:W-:Y:S05]  /*b300*/  BSYNC B1 ;  /* 0x0000000000017941 */ /* 0x000fea0003800000 */
.L_x_255:
        /* <DEDUP_REMOVED lines=13> */
.L_x_258:
[----:B------:R-:W-:Y:S05]  /*b3e0*/  BSYNC B1 ;  /* 0x0000000000017941 */ /* 0x000fea0003800000 */
.L_x_257:
        /* <DEDUP_REMOVED lines=13> */
.L_x_260:
[----:B------:R-:W-:Y:S05]  /*b4c0*/  BSYNC B1 ;  /* 0x0000000000017941 */ /* 0x000fea0003800000 */
.L_x_259:
        /* <DEDUP_REMOVED lines=13> */
.L_x_262:
[----:B------:R-:W-:Y:S05]  /*b5a0*/  BSYNC B1 ;  /* 0x0000000000017941 */ /* 0x000fea0003800000 */
.L_x_261:
        /* <DEDUP_REMOVED lines=13> */
.L_x_264:
[----:B------:R-:W-:Y:S05]  /*b680*/  BSYNC B1 ;  /* 0x0000000000017941 */ /* 0x000fea0003800000 */
.L_x_263:
        /* <DEDUP_REMOVED lines=13> */
.L_x_266:
[----:B------:R-:W-:Y:S05]  /*b760*/  BSYNC B1 ;  /* 0x0000000000017941 */ /* 0x000fea0003800000 */
.L_x_265:
        /* <DEDUP_REMOVED lines=13> */
.L_x_268:
[----:B------:R-:W-:Y:S05]  /*b840*/  BSYNC B1 ;  /* 0x0000000000017941 */ /* 0x000fea0003800000 */
.L_x_267:
        /* <DEDUP_REMOVED lines=13> */
.L_x_270:
[----:B------:R-:W-:Y:S05]  /*b920*/  BSYNC B1 ;  /* 0x0000000000017941 */ /* 0x000fea0003800000 */
.L_x_269:
        /* <DEDUP_REMOVED lines=13> */
.L_x_272:
[----:B------:R-:W-:Y:S05]  /*ba00*/  BSYNC B1 ;  /* 0x0000000000017941 */ /* 0x000fea0003800000 */
.L_x_271:
        /* <DEDUP_REMOVED lines=13> */
.L_x_274:
[----:B------:R-:W-:Y:S05]  /*bae0*/  BSYNC B1 ;  /* 0x0000000000017941 */ /* 0x000fea0003800000 */
.L_x_273:
        /* <DEDUP_REMOVED lines=13> */
.L_x_276:
[----:B------:R-:W-:Y:S05]  /*bbc0*/  BSYNC B1 ;  /* 0x0000000000017941 */ /* 0x000fea0003800000 */
.L_x_275:
        /* <DEDUP_REMOVED lines=13> */
.L_x_278:
[----:B------:R-:W-:Y:S05]  /*bca0*/  BSYNC B1 ;  /* 0x0000000000017941 */ /* 0x000fea0003800000 */
.L_x_277:
        /* <DEDUP_REMOVED lines=13> */
.L_x_280:
[----:B------:R-:W-:Y:S05]  /*bd80*/  BSYNC B1 ;  /* 0x0000000000017941 */ /* 0x000fea0003800000 */
.L_x_279:
        /* <DEDUP_REMOVED lines=13> */
.L_x_282:
[----:B------:R-:W-:Y:S05]  /*be60*/  BSYNC B1 ;  /* 0x0000000000017941 */ /* 0x000fea0003800000 */
.L_x_281:
        /* <DEDUP_REMOVED lines=13> */
.L_x_284:
[----:B------:R-:W-:Y:S05]  /*bf40*/  BSYNC B1 ;  /* 0x0000000000017941 */ /* 0x000fea0003800000 */
.L_x_283:
        /* <DEDUP_REMOVED lines=13> */
.L_x_286:
[----:B------:R-:W-:Y:S05]  /*c020*/  BSYNC B1 ;  /* 0x0000000000017941 */ /* 0x000fea0003800000 */
.L_x_285:
        /* <DEDUP_REMOVED lines=13> */
.L_x_288:
[----:B------:R-:W-:Y:S05]  /*c100*/  BSYNC B1 ;  /* 0x0000000000017941 */ /* 0x000fea0003800000 */
.L_x_287:
        /* <DEDUP_REMOVED lines=13> */
.L_x_290:
[----:B------:R-:W-:Y:S05]  /*c1e0*/  BSYNC B1 ;  /* 0x0000000000017941 */ /* 0x000fea0003800000 */
.L_x_289:
        /* <DEDUP_REMOVED lines=13> */
.L_x_292:
[----:B------:R-:W-:Y:S05]  /*c2c0*/  BSYNC B1 ;  /* 0x0000000000017941 */ /* 0x000fea0003800000 */
.L_x_291:
        /* <DEDUP_REMOVED lines=13> */
.L_x_294:
[----:B------:R-:W-:Y:S05]  /*c3a0*/  BSYNC B1 ;  /* 0x0000000000017941 */ /* 0x000fea0003800000 */
.L_x_293:
[----:B------:R-:W-:Y:S05]  /*c3b0*/  @P2 BRA `(.L_x_295) ;  /* 0x0000002000ac2947 */ /* 0x000fea0003800000 */
[----:B------:R-:W2:Y:S01]  /*c3c0*/  LDL.LU R2, [R1+0x74] ;  /* 0x0000740001027983 */ /* 0x000ea20000300800 */
[----:B-----5:R-:W-:-:S04]  /*c3d0*/  LOP3.LUT R0, R0, 0xff, RZ, 0xc0, !PT ;  /* 0x000000ff00007812 */ /* 0x020fc800078ec0ff */
[----:B------:R-:W-:-:S05]  /*c3e0*/  F2FP.F16.E5M2.UNPACK_B R0, R0 ;  /* 0x00000000ff00723e */ /* 0x000fca00020004ff */
[----:B------:R-:W-:-:S05]  /*c3f0*/  HADD2.F32 R0, -RZ, R0.H0_H0 ;  /* 0x20000000ff007230 */ /* 0x000fca0000004100 */
[----:B------:R-:W-:-:S04]  /*c400*/  FMUL R0, R0, UR21 ;  /* 0x0000001500007c20 */ /* 0x000fc80008400000 */
[----:B--2---:R-:W-:-:S05]  /*c410*/  FFMA R0, R2, UR20, R0 ;  /* 0x0000001402007c23 */ /* 0x004fca0008000000 */
[----:B0-----:R-:W-:-:S05]  /*c420*/  F2FP.SATFINITE.E5M2.F32.PACK_AB_MERGE_C R3, RZ, R0, RZ ;  /* 0x00000000ff03723e */ /* 0x001fca00048060ff */
[----:B------:R0:W-:Y:S01]  /*c430*/  STG.E.U8 desc[UR14][R28.64+0x79], R3 ;  /* 0x000079031c007986 */ /* 0x0001e2000c10110e */
[----:B------:R-:W-:Y:S05]  /*c440*/  BRA `(.L_x_295) ;  /* 0x0000002000887947 */ /* 0x000fea0003800000 */
.L_x_38:
[C---:B------:R-:W-:Y:S01]  /*c450*/  ISETP.GE.AND P5, PT, R42.reuse, 0x1, PT ;  /* 0x000000012a00780c */ /* 0x040fe20003fa6270 */
[----:B------:R-:W-:Y:S01]  /*c460*/  FMUL R225, R225, UR20 ;  /* 0x00000014e1e17c20 */ /* 0x000fe20008400000 */
[----:B------:R-:W2:Y:S01]  /*c470*/  LDL.LU R227, [R1+0x14] ;  /* 0x0000140001e37983 */ /* 0x000ea20000300800 */
[----:B------:R-:W-:Y:S02]  /*c480*/  ISETP.GE.AND P2, PT, R42, 0x9, PT ;  /* 0x000000092a00780c */ /* 0x000fe40003f46270 */
[C---:B------:R-:W-:Y:S02]  /*c490*/  ISETP.LT.OR P1, PT, R41.reuse, 0x2, !P5 ;  /* 0x000000022900780c */ /* 0x040fe40006f21670 */
[----:B------:R-:W-:Y:S02]  /*c4a0*/  F2FP.SATFINITE.E5M2.F32.PACK_AB_MERGE_C R225, RZ, R225, RZ ;  /* 0x000000e1ffe1723e */ /* 0x000fe400048060ff */
[C---:B------:R-:W-:Y:S01]  /*c4b0*/  ISETP.LT.OR P3, PT, R41.reuse, 0x1, !P5 ;  /* 0x000000012900780c */ /* 0x040fe20006f61670 */
[----:B------:R-:W-:Y:S01]  /*c4c0*/  FMUL R226, R226, UR20 ;  /* 0x00000014e2e27c20 */ /* 0x000fe20008400000 */
[----:B------:R-:W-:Y:S01]  /*c4d0*/  ISETP.LT.OR P6, PT, R41, 0x1, !P2 ;  /* 0x000000012900780c */ /* 0x000fe200057c1670 */
[----:B------:R-:W-:Y:S01]  /*c4e0*/  FMUL R223, R223, UR20 ;  /* 0x00000014dfdf7c20 */ /* 0x000fe20008400000 */
[----:B------:R-:W-:-:S05]  /*c4f0*/  FMUL R224, R224, UR20 ;  /* 0x00000014e0e07c20 */ /* 0x000fca0008400000 */
[----:B------:R-:W-:Y:S01]  /*c500*/  @!P1 STG.E.U8 desc[UR14][R24.64+0x1], R225 ;  /* 0x000001e118009986 */ /* 0x000fe2000c10110e */
[C---:B------:R-:W-:Y:S02]  /*c510*/  ISETP.LT.OR P1, PT, R41.reuse, 0x2, !P2 ;  /* 0x000000022900780c */ /* 0x040fe40005721670 */
[----:B------:R-:W-:Y:S02]  /*c520*/  F2FP.SATFINITE.E5M2.F32.PACK_AB_MERGE_C R33, RZ, R226, RZ ;  /* 0x000000e2ff21723e */ /* 0x000fe400048060ff */
[----:B------:R-:W-:Y:S02]  /*c530*/  F2FP.SATFINITE.E5M2.F32.PACK_AB_MERGE_C R223, RZ, R223, RZ ;  /* 0x000000dfffdf723e */ /* 0x000fe400048060ff */
[----:B------:R-:W-:Y:S01]  /*c540*/  F2FP.SATFINITE.E5M2.F32.PACK_AB_MERGE_C R35, RZ, R224, RZ ;  /* 0x000000e0ff23723e */ /* 0x000fe200048060ff */
[----:B------:R0:W-:Y:S01]  /*c550*/  @!P3 STG.E.U8 desc[UR14][R24.64], R33 ;  /* 0x000000211800b986 */ /* 0x0001e2000c10110e */
[----:B------:R-:W-:Y:S01]  /*c560*/  ISETP.LT.OR P3, PT, R41, 0x9, !P5 ;  /* 0x000000092900780c */ /* 0x000fe20006f61670 */
[----:B------:R-:W-:-:S02]  /*c570*/  FMUL R222, R222, UR20 ;  /* 0x00000014dede7c20 */ /* 0x000fc40008400000 */
[----:B------:R1:W-:Y:S01]  /*c580*/  @!P6 STG.E.U8 desc[UR14][R26.64], R35 ;  /* 0x000000231a00e986 */ /* 0x0003e2000c10110e */
[----:B------:R-:W-:-:S03]  /*c590*/  ISETP.LT.OR P6, PT, R41, 0x9, !P2 ;  /* 0x000000092900780c */ /* 0x000fc600057c1670 */
[----:B------:R-:W-:Y:S01]  /*c5a0*/  @!P1 STG.E.U8 desc[UR14][R26.64+0x1], R223 ;  /* 0x000001df1a009986 */ /* 0x000fe2000c10110e */
[----:B------:R-:W-:Y:S01]  /*c5b0*/  ISETP.LT.OR P1, PT, R41, 0xa, !P5 ;  /* 0x0000000a2900780c */ /* 0x000fe20006f21670 */
[----:B------:R-:W-:Y:S01]  /*c5c0*/  FMUL R221, R221, UR20 ;  /* 0x00000014dddd7c20 */ /* 0x000fe20008400000 */
[----:B------:R-:W-:Y:S01]  /*c5d0*/  FMUL R220, R220, UR20 ;  /* 0x00000014dcdc7c20 */ /* 0x000fe20008400000 */
[----:B------:R-:W-:Y:S01]  /*c5e0*/  F2FP.SATFINITE.E5M2.F32.PACK_AB_MERGE_C R37, RZ, R222, RZ ;  /* 0x000000deff25723e */ /* 0x000fe200048060ff */
[----:B------:R-:W-:Y:S01]  /*c5f0*/  FMUL R219, R219, UR20 ;  /* 0x00000014dbdb7c20 */ /* 0x000fe20008400000 */
[----:B------:R-:W-:Y:S01]  /*c600*/  FMUL R218, R218, UR20 ;  /* 0x00000014dada7c20 */ /* 0x000fe20008400000 */
[----:B------:R-:W-:Y:S01]  /*c610*/  F2FP.SATFINITE.E5M2.F32.PACK_AB_MERGE_C R221, RZ, R221, RZ ;  /* 0x000000ddffdd723e */ /* 0x000fe200048060ff */
[----:B------:R-:W-:Y:S01]  /*c620*/  FMUL R217, R217, UR20 ;  /* 0x00000014d9d97c20 */ /* 0x000fe20008400000 */
[----:B0-----:R-:W-:Y:S01]  /*c630*/  F2FP.SATFINITE.E5M2.F32.PACK_AB_MERGE_C R33, RZ, R220, RZ ;  /* 0x000000dcff21723e */ /* 0x001fe200048060ff */
[----:B------:R-:W-:Y:S01]  /*c640*/  @!P3 STG.E.U8 desc[UR14][R24.64+0x8], R37 ;  /* 0x000008251800b986 */ /* 0x000fe2000c10110e */
[----:B------:R-:W-:-:S03]  /*c650*/  ISETP.LT.OR P3, PT, R41, 0xa, !P2 ;  /* 0x0000000a2900780c */ /* 0x000fc60005761670 */
[----:B------:R-:W-:Y:S01]  /*c660*/  @!P1 STG.E.U8 desc[UR14][R24.64+0x9], R221 ;  /* 0x000009dd18009986 */ /* 0x000fe2000c10110e */
[----:B------:R-:W-:-:S03]  /*c670*/  ISETP.LT.OR P1, PT, R41, 0x11, !P5 ;  /* 0x000000112900780c */ /* 0x000fc60006f21670 */
[----:B------:R0:W-:Y:S01]  /*c680*/  @!P6 STG.E.U8 desc[UR14][R26.64+0x8], R33 ;  /* 0x000008211a00e986 */ /* 0x0001e2000c10110e */
[----:B------:R-:W-:Y:S02]  /*c690*/  ISETP.LT.OR P6, PT, R41, 0x12, !P5 ;  /* 0x000000122900780c */ /* 0x000fe40006fc1670 */
[----:B------:R-:W-:Y:S01]  /*c6a0*/  F2FP.SATFINITE.E5M2.F32.PACK_AB_MERGE_C R219, RZ, R219, RZ ;  /* 0x000000dbffdb723e */ /* 0x000fe200048060ff */
[----:B------:R-:W-:Y:S01]  /*c6b0*/  FMUL R215, R215, UR20 ;  /* 0x00000014d7d77c20 */ /* 0x000fe20008400000 */
[----:B-1----:R-:W-:Y:S01]  /*c6c0*/  F2FP.SATFINITE.E5M2.F32.PACK_AB_MERGE_C R35, RZ, R218, RZ ;  /* 0x000000daff23723e */ /* 0x002fe200048060ff */
[----:B------:R-:W-:Y:S01]  /*c6d0*/  FMUL R216, R216, UR20 ;  /* 0x00000014d8d87c20 */ /* 0x000fe20008400000 */
[----:B------:R-:W-:Y:S01]  /*c6e0*/  F2FP.SATFINITE.E5M2.F32.PACK_AB_MERGE_C R217, RZ, R217, RZ ;  /* 0x000000d9ffd9723e */ /* 0x000fe200048060ff */
[----:B------:R-:W-:Y:S01]  /*c6f0*/  @!P3 STG.E.U8 desc[UR14][R26.64+0x9], R219 ;  /* 0x000009db1a00b986 */ /* 0x000fe2000c10110e */
[----:B------:R-:W-:-:S03]  /*c700*/  ISETP.LT.OR P3, PT, R41, 0x12, !P2 ;  /* 0x000000122900780c */ /* 0x000fc60005761670 */
[----:B------:R1:W-:Y:S01]  /*c710*/  @!P1 STG.E.U8 desc[UR14][R24.64+0x10], R35 ;  /* 0x0000102318009986 */ /* 0x0003e2000c10110e */
[----:B------:R-:W-:-:S03]  /*c720*/  ISETP.LT.OR P1, PT, R41, 0x11, !P2 ;  /* 0x000000112900780c */ /* 0x000fc60005721670 */
[----:B------:R-:W-:Y:S01]  /*c730*/  @!P6 STG.E.U8 desc[UR14][R24.64+0x11], R217 ;  /* 0x000011d91800e986 */ /* 0x000fe2000c10110e */
[----:B------:R-:W-:Y:S01]  /*c740*/  ISETP.LT.OR P6, PT, R41, 0x19, !P5 ;  /* 0x000000192900780c */ /* 0x000fe20006fc1670 */
[----:B------:R-:W-:Y:S01]  /*c750*/  FMUL R214, R214, UR20 ;  /* 0x00000014d6d67c20 */ /* 0x000fe20008400000 */
[----:B------:R-:W-:Y:S01]  /*c760*/  F2FP.SATFINITE.E5M2.F32.PACK_AB_MERGE_C R215, RZ, R215, RZ ;  /* 0x000000d7ffd7723e */ /* 0x000fe200048060ff */
[----:B------:R-:W-:Y:S01]  /*c770*/  FMUL R213, R213, UR20 ;  /* 0x00000014d5d57c20 */ /* 0x000fe20008400000 */
[----:B0-----:R-:W-:Y:S01]  /*c780*/  F2FP.SATFINITE.E5M2.F32.PACK_AB_MERGE_C R33, RZ, R216, RZ ;  /* 0x000000d8ff21723e */ /* 0x001fe200048060ff */
[----:B------:R-:W-:Y:S01]  /*c790*/  FMUL R212, R212, UR20 ;  /* 0x00000014d4d47c20 */ /* 0x000fe20008400000 */
[----:B------:R-:W-:Y:S01]  /*c7a0*/  F2FP.SATFINITE.E5M2.F32.PACK_AB_MERGE_C R37, RZ, R214, RZ ;  /* 0x000000d6ff25723e */ /* 0x000fe200048060ff */
[----:B------:R-:W-:Y:S01]  /*c7b0*/  @!P3 STG.E.U8 desc[UR14][R26.64+0x11], R215 ;  /* 0x000011d71a00b986 */ /* 0x000fe2000c10110e */
[----:B------:R-:W-:-:S03]  /*c7c0*/  ISETP.LT.OR P3, PT, R41, 0x1a, !P5 ;  /* 0x0000001a2900780c */ /* 0x000fc60006f61670 */
[----:B------:R0:W-:Y:S01]  /*c7d0*/  @!P1 STG.E.U8 desc[UR14][R26.64+0x10], R33 ;  /* 0x000010211a009986 */ /* 0x0001e2000c10110e */
[----:B------:R-:W-:-:S03]  /*c7e0*/  ISETP.LT.OR P1, PT, R41, 0x19, !P2 ;  /* 0x000000192900780c */ /* 0x000fc60005721670 */
[----:B------:R3:W-:Y:S01]  /*c7f0*/  @!P6 STG.E.U8 desc[UR14][R24.64+0x18], R37 ;  /* 0x000018251800e986 */ /* 0x0007e2000c10110e */
[----:B------:R-:W-:Y:S01]  /*c800*/  ISETP.LT.OR P6, PT, R41, 0x1a, !P2 ;  /* 0x0000001a2900780c */ /* 0x000fe200057c1670 */
[----:B------:R-:W-:Y:S01]  /*c810*/  FMUL R211, R211, UR20 ;  /* 0x00000014d3d37c20 */ /* 0x000fe20008400000 */
        /* <DEDUP_REMOVED lines=16> */
[----:B---3--:R-:W-:Y:S01]  /*c920*/  F2FP.SATFINITE.E5M2.F32.PACK_AB_MERGE_C R37, RZ, R208, RZ ;  /* 0x000000d0ff25723e */ /* 0x008fe200048060ff */
        /* <DEDUP_REMOVED lines=42> */
[----:B------:R-:W-:Y:S02]  /*cbd0*/  FMUL R196, R196, UR20 ;  /* 0x00000014c4c47c20 */ /* 0x000fe40008400000 */
[----:B------:R-:W4:Y:S01]  /*cbe0*/  LDL.LU R225, [R1+0x10] ;  /* 0x0000100001e17983 */ /* 0x000f220000300800 */
[----:B------:R-:W-:-:S03]  /*cbf0*/  F2FP.SATFINITE.E5M2.F32.PACK_AB_MERGE_C R197, RZ, R197, RZ ;  /* 0x000000c5ffc5723e */ /* 0x000fc600048060ff */
[----:B------:R-:W2:Y:S01]  /*cc00*/  LDL.LU R226, [R1+0xc] ;  /* 0x00000c0001e27983 */ /* 0x000ea20000300800 */
[----:B0-----:R-:W-:-:S03]  /*cc10*/  F2FP.SATFINITE.E5M2.F32.PACK_AB_MERGE_C R33, RZ, R198, RZ ;  /* 0x000000c6ff21723e */ /* 0x001fc600048060ff */
[----:B------:R-:W4:Y:S01]  /*cc20*/  LDL.LU R224, [R1+0x8] ;  /* 0x0000080001e07983 */ /* 0x000f220000300800 */
[----:B---3--:R-:W-:-:S03]  /*cc30*/  F2FP.SATFINITE.E5M2.F32.PACK_AB_MERGE_C R37, RZ, R196, RZ ;  /* 0x000000c4ff25723e */ /* 0x008fc600048060ff */
[----:B------:R-:W3:Y:S04]  /*cc40*/  LDL.LU R223, [R1] ;  /* 0x0000000001df7983 */ /* 0x000ee80000300800 */
[----:B------:R-:W2:Y:S04]  /*cc50*/  LDL.LU R222, [R1+0x18] ;  /* 0x0000180001de7983 */ /* 0x000ea80000300800 */
[----:B------:R-:W2:Y:S01]  /*cc60*/  LDL.LU R220, [R1+0x4] ;  /* 0x0000040001dc7983 */ /* 0x000ea20000300800 */
[----:B------:R-:W-:Y:S01]  /*cc70*/  FMUL R195, R195, UR20 ;  /* 0x00000014c3c37c20 */ /* 0x000fe20008400000 */
[----:B------:R-:W-:Y:S01]  /*cc80*/  FMUL R194, R194, UR20 ;  /* 0x00000014c2c27c20 */ /* 0x000fe20008400000 */
[----:B------:R-:W-:Y:S01]  /*cc90*/  FMUL R193, R193, UR20 ;  /* 0x00000014c1c17c20 */ /* 0x000fe20008400000 */
[----:B------:R-:W-:Y:S01]  /*cca0*/  @!P3 STG.E.U8 desc[UR14][R24.64+0x39], R197 ;  /* 0x000039c51800b986 */ /* 0x000fe2000c10110e */
[----:B------:R-:W-:Y:S01]  /*ccb0*/  ISETP.LT.OR P3, PT, R41, 0x3a, !P2 ;  /* 0x0000003a2900780c */ /* 0x000fe20005761670 */
[----:B------:R-:W-:Y:S01]  /*ccc0*/  FMUL R191, R191, UR20 ;  /* 0x00000014bfbf7c20 */ /* 0x000fe20008400000 */
[----:B------:R-:W-:Y:S01]  /*ccd0*/  F2FP.SATFINITE.E5M2.F32.PACK_AB_MERGE_C R195, RZ, R195, RZ ;  /* 0x000000c3ffc3723e */ /* 0x000fe200048060ff */
[----:B------:R0:W-:Y:S01]  /*cce0*/  @!P1 STG.E.U8 desc[UR14][R24.64+0x38], R33 ;  /* 0x0000382118009986 */ /* 0x0001e2000c10110e */
[C---:B------:R-:W-:Y:S01]  /*ccf0*/  ISETP.LT.OR P1, PT, R41.reuse, 0x41, !P5 ;  /* 0x000000412900780c */ /* 0x040fe20006f21670 */
[----:B------:R-:W-:Y:S01]  /*cd00*/  FMUL R192, R192, UR20 ;  /* 0x00000014c0c07c20 */ /* 0x000fe20008400000 */
[----:B-1----:R-:W-:Y:S01]  /*cd10*/  F2FP.SATFINITE.E5M2.F32.PACK_AB_MERGE_C R35, RZ, R194, RZ ;  /* 0x000000c2ff23723e */ /* 0x002fe200048060ff */
[----:B------:R1:W-:Y:S01]  /*cd20*/  @!P6 STG.E.U8 desc[UR14][R26.64+0x38], R37 ;  /* 0x000038251a00e986 */ /* 0x0003e2000c10110e */
[----:B------:R-:W-:Y:S01]  /*cd30*/  ISETP.LT.OR P6, PT, R41, 0x42, !P5 ;  /* 0x000000422900780c */ /* 0x000fe20006fc1670 */
[----:B------:R-:W-:Y:S01]  /*cd40*/  FMUL R190, R190, UR20 ;  /* 0x00000014bebe7c20 */ /* 0x000fe20008400000 */
[----:B------:R-:W-:Y:S01]  /*cd50*/  F2FP.SATFINITE.E5M2.F32.PACK_AB_MERGE_C R193, RZ, R193, RZ ;  /* 0x000000c1ffc1723e */ /* 0x000fe200048060ff */
[----:B------:R-:W-:Y:S01]  /*cd60*/  FMUL R189, R189, UR20 ;  /* 0x00000014bdbd7c20 */ /* 0x000fe20008400000 */
[----:B------:R-:W-:Y:S01]  /*cd70*/  F2FP.SATFINITE.E5M2.F32.PACK_AB_MERGE_C R191, RZ, R191, RZ ;  /* 0x000000bfffbf723e */ /* 0x000fe200048060ff */
[----:B------:R-:W-:Y:S01]  /*cd80*/  @!P3 STG.E.U8 desc[UR14][R26.64+0x39], R195 ;  /* 0x000039c31a00b986 */ /* 0x000fe2000c10110e */
[C---:B------:R-:W-:Y:S01]  /*cd90*/  ISETP.LT.OR P3, PT, R41.reuse, 0x42, !P2 ;  /* 0x000000422900780c */ /* 0x040fe20005761670 */
[----:B------:R-:W-:Y:S01]  /*cda0*/  FMUL R188, R188, UR20 ;  /* 0x00000014bcbc7c20 */ /* 0x000fe20008400000 */
[----:B0-----:R-:W-:Y:S01]  /*cdb0*/  F2FP.SATFINITE.E5M2.F32.PACK_AB_MERGE_C R33, RZ, R192, RZ ;  /* 0x000000c0ff21723e */ /* 0x001fe200048060ff */
[----:B------:R0:W-:Y:S01]  /*cdc0*/  @!P1 STG.E.U8 desc[UR14][R24.64+0x40], R35 ;  /* 0x0000402318009986 */ /* 0x0001e2000c10110e */
[----:B------:R-:W-:Y:S01]  /*cdd0*/  ISETP.LT.OR P1, PT, R41, 0x41, !P2 ;  /* 0x000000412900780c */ /* 0x000fe20005721670 */
[----:B------:R-:W-:Y:S01]  /*cde0*/  FMUL R187, R187, UR20 ;  /* 0x00000014bbbb7c20 */ /* 0x000fe20008400000 */
[----:B-1----:R-:W-:Y:S01]  /*cdf0*/  F2FP.SATFINITE.E5M2.F32.PACK_AB_MERGE_C R37, RZ, R190, RZ ;  /* 0x000000beff25723e */ /* 0x002fe200048060ff */
[----:B------:R-:W-:Y:S01]  /*ce00*/  @!P6 STG.E.U8 desc[UR14][R24.64+0x41], R193 ;  /* 0x000041c11800e986 */ /* 0x000fe2000c10110e */
        /* <DEDUP_REMOVED lines=12> */
[----:B------:R-:W-:Y:S01]  /*ced0*/  F2FP.SATFINITE.E5M2.F32.PACK_AB_MERGE_C R185, RZ, R185, RZ ;  /* 0x000000b9ffb9723e */ /* 0x000fe200048060ff */
[----:B------:R1:W-:Y:S01]  /*cee0*/  @!P6 STG.E.U8 desc[UR14][R24.64+0x48], R37 ;  /* 0x000048251800e986 */ /* 0x0003e2000c10110e */
[----:B------:R-:W-:Y:S01]  /*cef0*/  ISETP.LT.OR P6, PT, R41, 0x4a, !P2 ;  /* 0x0000004a2900780c */ /* 0x000fe200057c1670 */
[----:B------:R-:W-:Y:S01]  /*cf00*/  FMUL R182, R182, UR20 ;  /* 0x00000014b6b67c20 */ /* 0x000fe20008400000 */
[----:B------:R-:W-:Y:S01]  /*cf10*/  FMUL R181, R181, UR20 ;  /* 0x00000014b5b57c20 */ /* 0x000fe20008400000 */
[----:B------:R-:W-:Y:S01]  /*cf20*/  F2FP.SATFINITE.E5M2.F32.PACK_AB_MERGE_C R183, RZ, R183, RZ ;  /* 0x000000b7ffb7723e */ /* 0x000fe200048060ff */
[----:B------:R-:W-:Y:S01]  /*cf30*/  FMUL R180, R180, UR20 ;  /* 0x00000014b4b47c20 */ /* 0x000fe20008400000 */
[----:B------:R-:W-:Y:S01]  /*cf40*/  @!P3 STG.E.U8 desc[UR14][R24.64+0x49], R189 ;  /* 0x000049bd1800b986 */ /* 0x000fe2000c10110e */
[----:B------:R-:W-:Y:S01]  /*cf50*/  ISETP.LT.OR P3, PT, R41, 0x52, !P5 ;  /* 0x000000522900780c */ /* 0x000fe20006f61670 */
[----:B------:R-:W-:Y:S01]  /*cf60*/  FMUL R179, R179, UR20 ;  /* 0x00000014b3b37c20 */ /* 0x000fe20008400000 */
[----:B0-----:R-:W-:Y:S01]  /*cf70*/  F2FP.SATFINITE.E5M2.F32.PACK_AB_MERGE_C R33, RZ, R186, RZ ;  /* 0x000000baff21723e */ /* 0x001fe200048060ff */
[----:B------:R0:W-:Y:S01]  /*cf80*/  @!P1 STG.E.U8 desc[UR14][R26.64+0x48], R35 ;  /* 0x000048231a009986 */ /* 0x0001e2000c10110e */
[C---:B------:R-:W-:Y:S01]  /*cf90*/  ISETP.LT.OR P1, PT, R41.reuse, 0x51, !P5 ;  /* 0x000000512900780c */ /* 0x040fe20006f21670 */
        /* <DEDUP_REMOVED lines=13> */
[C---:B------:R-:W-:Y:S01]  /*d070*/  ISETP.LT.OR P1, PT, R41.reuse, 0x59, !P5 ;  /* 0x000000592900780c */ /* 0x040fe20006f21670 */
[----:B------:R-:W-:Y:S01]  /*d080*/  FMUL R174, R174, UR20 ;  /* 0x00000014aeae7c20 */ /* 0x000fe20008400000 */
[----:B------:R-:W-:Y:S01]  /*d090*/  F2FP.SATFINITE.E5M2.F32.PACK_AB_MERGE_C R177, RZ, R177, RZ ;  /* 0x000000b1ffb1723e */ /* 0x000fe200048060ff */
[----:B------:R1:W-:Y:S01]  /*d0a0*/  @!P6 STG.E.U8 desc[UR14][R26.64+0x50], R37 ;  /* 0x000050251a00e986 */ /* 0x0003e2000c10110e */
[----:B------:R-:W-:Y:S01]  /*d0b0*/  ISETP.LT.OR P6, PT, R41, 0x5a, !P5 ;  /* 0x0000005a2900780c */ /* 0x000fe20006fc1670 */
[----:B------:R-:W-:Y:S01]  /*d0c0*/  FMUL R173, R173, UR20 ;  /* 0x00000014adad7c20 */ /* 0x000fe20008400000 */
[----:B------:R-:W-:Y:S01]  /*d0d0*/  F2FP.SATFINITE.E5M2.F32.PACK_AB_MERGE_C R175, RZ, R175, RZ ;  /* 0x000000afffaf723e */ /* 0x000fe200048060ff */
[----:B------:R-:W-:Y:S01]  /*d0e0*/  FMUL R172, R172, UR20 ;  /* 0x00000014acac7c20 */ /* 0x000fe20008400000 */
[----:B------:R-:W-:Y:S01]  /*d0f0*/  FMUL R171, R171, UR20 ;  /* 0x00000014abab7c20 */ /* 0x000fe20008400000 */
        /* <DEDUP_REMOVED lines=42> */
[----:B------:R1:W-:Y:S01]  /*d3a0*/  @!P3 STG.E.U8 desc[UR14][R24.64+0x68], R33 ;  /* 0x000068211800b986 */ /* 0x0003e2000c10110e */
[----:B------:R-:W-:Y:S01]  /*d3b0*/  ISETP.LT.OR P3, PT, R41, 0x6a, !P2 ;  /* 0x0000006a2900780c */ /* 0x000fe20005761670 */
[----:B------:R-:W-:Y:S01]  /*d3c0*/  FMUL R158, R158, UR20 ;  /* 0x000000149e9e7c20 */ /* 0x000fe20008400000 */
[----:B0-----:R-:W-:Y:S01]  /*d3d0*/  F2FP.SATFINITE.E5M2.F32.PACK_AB_MERGE_C R35, RZ, R170, RZ ;  /* 0x000000aaff23723e */ /* 0x001fe200048060ff */
[----:B------:R-:W-:Y:S01]  /*d3e0*/  FMUL R157, R157, UR20 ;  /* 0x000000149d9d7c20 */ /* 0x000fe20008400000 */
[----:B------:R-:W-:Y:S01]  /*d3f0*/  F2FP.SATFINITE.E5M2.F32.PACK_AB_MERGE_C R159, RZ, R159, RZ ;  /* 0x0000009fff9f723e */ /* 0x000fe200048060ff */
[----:B------:R-:W-:Y:S01]  /*d400*/  FMUL R156, R156, UR20 ;  /* 0x000000149c9c7c20 */ /* 0x000fe20008400000 */
[----:B------:R-:W-:Y:S01]  /*d410*/  FMUL R155, R155, UR20 ;  /* 0x000000149b9b7c20 */ /* 0x000fe20008400000 */
[----:B------:R-:W-:Y:S01]  /*d420*/  @!P6 STG.E.U8 desc[UR14][R24.64+0x69], R173 ;  /* 0x000069ad1800e986 */ /* 0x000fe2000c10110e */
[----:B------:R-:W-:Y:S01]  /*d430*/  ISETP.LT.OR P6, PT, R41, 0x71, !P5 ;  /* 0x000000712900780c */ /* 0x000fe20006fc1670 */
[----:B------:R-:W-:Y:S01]  /*d440*/  FMUL R153, R153, UR20 ;  /* 0x0000001499997c20 */ /* 0x000fe20008400000 */
[----:B------:R-:W-:Y:S01]  /*d450*/  F2FP.SATFINITE.E5M2.F32.PACK_AB_MERGE_C R157, RZ, R157, RZ ;  /* 0x0000009dff9d723e */ /* 0x000fe200048060ff */
[----:B------:R-:W-:Y:S01]  /*d460*/  @!P1 STG.E.U8 desc[UR14][R26.64+0x68], R37 ;  /* 0x000068251a009986 */ /* 0x000fe2000c10110e */
        /* <DEDUP_REMOVED lines=12> */
[----:B------:R-:W-:Y:S01]  /*d530*/  FMUL R21, R21, UR20 ;  /* 0x0000001415157c20 */ /* 0x000fe20008400000 */
[----:B------:R-:W-:Y:S01]  /*d540*/  @!P1 STG.E.U8 desc[UR14][R24.64+0x71], R169 ;  /* 0x000071a918009986 */ /* 0x000fe2000c10110e */
[----:B------:R-:W-:Y:S01]  /*d550*/  ISETP.LT.OR P1, PT, R41, 0x79, !P5 ;  /* 0x000000792900780c */ /* 0x000fe20006f21670 */
[----:B------:R-:W-:Y:S01]  /*d560*/  FMUL R19, R19, UR20 ;  /* 0x0000001413137c20 */ /* 0x000fe20008400000 */
[C---:B------:R-:W-:Y:S01]  /*d570*/  ISETP.LT.OR P5, PT, R41.reuse, 0x7a, !P5 ;  /* 0x0000007a2900780c */ /* 0x040fe20006fa1670 */
[----:B------:R1:W-:Y:S01]  /*d580*/  @!P3 STG.E.U8 desc[UR14][R26.64+0x70], R33 ;  /* 0x000070211a00b986 */ /* 0x0003e2000c10110e */
[C---:B------:R-:W-:Y:S01]  /*d590*/  ISETP.LT.OR P3, PT, R41.reuse, 0x79, !P2 ;  /* 0x000000792900780c */ /* 0x040fe20005761670 */
[----:B------:R-:W-:Y:S01]  /*d5a0*/  FMUL R20, R20, UR20 ;  /* 0x0000001414147c20 */ /* 0x000fe20008400000 */
[----:B------:R-:W-:Y:S01]  /*d5b0*/  ISETP.LT.OR P2, PT, R41, 0x7a, !P2 ;  /* 0x0000007a2900780c */ /* 0x000fe20005741670 */
[----:B------:R-:W-:Y:S01]  /*d5c0*/  FMUL R18, R18, UR20 ;  /* 0x0000001412127c20 */ /* 0x000fe20008400000 */
[----:B0-----:R-:W-:Y:S01]  /*d5d0*/  F2FP.SATFINITE.E5M2.F32.PACK_AB_MERGE_C R35, RZ, R166, RZ ;  /* 0x000000a6ff23723e */ /* 0x001fe200048060ff */
[----:B------:R-:W-:Y:S01]  /*d5e0*/  @!P6 STG.E.U8 desc[UR14][R26.64+0x71], R167 ;  /* 0x000071a71a00e986 */ /* 0x000fe2000c10110e */
[----:B------:R-:W-:Y:S01]  /*d5f0*/  F2FP.SATFINITE.E5M2.F32.PACK_AB_MERGE_C R23, RZ, R23, RZ ;  /* 0x00000017ff17723e */ /* 0x000fe200048060ff */
[----:B------:R-:W-:Y:S01]  /*d600*/  FMUL R17, R17, UR20 ;  /* 0x0000001411117c20 */ /* 0x000fe20008400000 */
[----:B------:R-:W-:Y:S01]  /*d610*/  F2FP.SATFINITE.E5M2.F32.PACK_AB_MERGE_C R21, RZ, R21, RZ ;  /* 0x00000015ff15723e */ /* 0x000fe200048060ff */
[----:B------:R0:W-:Y:S01]  /*d620*/  @!P1 STG.E.U8 desc[UR14][R24.64+0x78], R35 ;  /* 0x0000782318009986 */ /* 0x0001e2000c10110e */
[----:B------:R-:W-:Y:S01]  /*d630*/  ISETP.GE.AND P1, PT, R42, 0x81, PT ;  /* 0x000000812a00780c */ /* 0x000fe20003f26270 */
[----:B------:R-:W-:Y:S01]  /*d640*/  FMUL R16, R16, UR20 ;  /* 0x0000001410107c20 */ /* 0x000fe20008400000 */
[----:B-1----:R-:W-:Y:S01]  /*d650*/  F2FP.SATFINITE.E5M2.F32.PACK_AB_MERGE_C R33, RZ, R164, RZ ;  /* 0x000000a4ff21723e */ /* 0x002fe200048060ff */
[----:B------:R1:W-:Y:S01]  /*d660*/  @!P5 STG.E.U8 desc[UR14][R24.64+0x79], R165 ;  /* 0x000079a51800d986 */ /* 0x0003e2000c10110e */
[----:B------:R-:W-:Y:S01]  /*d670*/  ISETP.LT.OR P5, PT, R41, 0x1, !P1 ;  /* 0x000000012900780c */ /* 0x000fe20004fa1670 */
[----:B------:R-:W-:Y:S01]  /*d680*/  FMUL R15, R15, UR20 ;  /* 0x000000140f0f7c20 */ /* 0x000fe20008400000 */
[----:B------:R-:W-:Y:S01]  /*d690*/  ISETP.LT.OR P6, PT, R41, 0x2, !P1 ;  /* 0x000000022900780c */ /* 0x000fe20004fc1670 */
[----:B------:R1:W-:Y:S01]  /*d6a0*/  @!P3 STG.E.U8 desc[UR14][R26.64+0x78], R33 ;  /* 0x000078211a00b986 */ /* 0x0003e2000c10110e */
[----:B------:R-:W-:Y:S01]  /*d6b0*/  ISETP.GE.AND P3, PT, R42, 0x89, PT ;  /* 0x000000892a00780c */ /* 0x000fe20003f66270 */
[----:B------:R-:W-:Y:S01]  /*d6c0*/  FMUL R13, R13, UR20 ;  /* 0x000000140d0d7c20 */ /* 0x000fe20008400000 */
[----:B------:R-:W-:Y:S01]  /*d6d0*/  F2FP.SATFINITE.E5M2.F32.PACK_AB_MERGE_C R19, RZ, R19, RZ ;  /* 0x00000013ff13723e */ /* 0x000fe200048060ff */
[----:B------:R1:W-:Y:S01]  /*d6e0*/  @!P2 STG.E.U8 desc[UR14][R26.64+0x79], R163 ;  /* 0x000079a31a00a986 */ /* 0x0003e2000c10110e */
[----:B0-----:R-:W-:Y:S01]  /*d6f0*/  F2FP.SATFINITE.E5M2.F32.PACK_AB_MERGE_C R35, RZ, R162, RZ ;  /* 0x000000a2ff23723e */ /* 0x001fe200048060ff */
[----:B------:R-:W-:Y:S01]  /*d700*/  FMUL R14, R14, UR20 ;  /* 0x000000140e0e7c20 */ /* 0x000fe20008400000 */
[C---:B------:R-:W-:Y:S01]  /*d710*/  ISETP.LT.OR P2, PT, R41.reuse, 0x1, !P3 ;  /* 0x000000012900780c */ /* 0x040fe20005f41670 */
[----:B------:R-:W-:Y:S01]  /*d720*/  FMUL R12, R12, UR20 ;  /* 0x000000140c0c7c20 */ /* 0x000fe20008400000 */
[----:B-1----:R-:W-:Y:S01]  /*d730*/  F2FP.SATFINITE.E5M2.F32.PACK_AB_MERGE_C R25, RZ, R160, RZ ;  /* 0x000000a0ff19723e */ /* 0x002fe200048060ff */
[----:B------:R-:W-:Y:S01]  /*d740*/  @!P5 STG.E.U8 desc[UR14][R30.64], R35 ;  /* 0x000000231e00d986 */ /* 0x000fe2000c10110e */
[----:B------:R-:W-:Y:S01]  /*d750*/  ISETP.LT.OR P5, PT, R41, 0x2, !P3 ;  /* 0x000000022900780c */ /* 0x000fe20005fa1670 */
[----:B------:R-:W-:Y:S01]  /*d760*/  FMUL R11, R11, UR20 ;  /* 0x000000140b0b7c20 */ /* 0x000fe20008400000 */
[----:B------:R-:W-:Y:S01]  /*d770*/  F2FP.SATFINITE.E5M2.F32.PACK_AB_MERGE_C R33, RZ, R156, RZ ;  /* 0x0000009cff21723e */ /* 0x000fe200048060ff */
        /* <DEDUP_REMOVED lines=9> */
[----:B------:R-:W-:Y:S01]  /*d810*/  F2FP.SATFINITE.E5M2.F32.PACK_AB_MERGE_C R15, RZ, R15, RZ ;  /* 0x0000000fff0f723e */ /* 0x000fe200048060ff */
[----:B------:R-:W-:Y:S01]  /*d820*/  @!P5 STG.E.U8 desc[UR14][R28.64+0x1], R159 ;  /* 0x0000019f1c00d986 */ /* 0x000fe2000c10110e */
        /* <DEDUP_REMOVED lines=8> */
[----:B0-----:R-:W-:Y:S01]  /*d8b0*/  F2FP.SATFINITE.E5M2.F32.PACK_AB_MERGE_C R25, RZ, R154, RZ ;  /* 0x0000009aff19723e */ /* 0x001fe200048060ff */
[----:B------:R-:W-:Y:S01]  /*d8c0*/  FMUL R3, R3, UR20 ;  /* 0x0000001403037c20 */ /* 0x000fe20008400000 */
[----:B------:R-:W-:Y:S01]  /*d8d0*/  F2FP.SATFINITE.E5M2.F32.PACK_AB_MERGE_C R9, RZ, R9, RZ ;  /* 0x00000009ff09723e */ /* 0x000fe200048060ff */
[----:B------:R-:W-:Y:S01]  /*d8e0*/  FMUL R4, R4, UR20 ;  /* 0x0000001404047c20 */ /* 0x000fe20008400000 */
[----:B------:R-:W-:Y:S01]  /*d8f0*/  F2FP.SATFINITE.E5M2.F32.PACK_AB_MERGE_C R7, RZ, R7, RZ ;  /* 0x00000007ff07723e */ /* 0x000fe200048060ff */
[----:B------:R-:W-:Y:S01]  /*d900*/  @!P5 STG.E.U8 desc[UR14][R30.64+0x9], R157 ;  /* 0x0000099d1e00d986 */ /* 0x000fe2000c10110e */
[C---:B------:R-:W-:Y:S01]  /*d910*/  ISETP.LT.OR P5, PT, R41.reuse, 0x12, !P1 ;  /* 0x000000122900780c */ /* 0x040fe20004fa1670 */
[----:B-----5:R-:W-:Y:S01]  /*d920*/  FMUL R0, R0, UR20 ;  /* 0x0000001400007c20 */ /* 0x020fe20008400000 */
[----:B-1----:R-:W-:Y:S01]  /*d930*/  F2FP.SATFINITE.E5M2.F32.PACK_AB_MERGE_C R27, RZ, R152, RZ ;  /* 0x00000098ff1b723e */ /* 0x002fe200048060ff */
[----:B------:R0:W-:Y:S01]  /*d940*/  @!P2 STG.E.U8 desc[UR14][R28.64+0x8], R33 ;  /* 0x000008211c00a986 */ /* 0x0001e2000c10110e */
[C---:B------:R-:W-:Y:S01]  /*d950*/  ISETP.LT.OR P2, PT, R41.reuse, 0x11, !P1 ;  /* 0x000000112900780c */ /* 0x040fe20004f41670 */
[----:B------:R-:W-:Y:S01]  /*d960*/  FMUL R2, R2, UR20 ;  /* 0x0000001402027c20 */ /* 0x000fe20008400000 */
[----:B------:R-:W-:Y:S01]  /*d970*/  F2FP.SATFINITE.E5M2.F32.PACK_AB_MERGE_C R5, RZ, R5, RZ ;  /* 0x00000005ff05723e */ /* 0x000fe200048060ff */
[----:B------:R-:W-:Y:S01]  /*d980*/  @!P6 STG.E.U8 desc[UR14][R28.64+0x9], R155 ;  /* 0x0000099b1c00e986 */ /* 0x000fe2000c10110e */
[----:B------:R-:W-:-:S05]  /*d990*/  ISETP.LT.OR P6, PT, R41, 0x11, !P3 ;  /* 0x000000112900780c */ /* 0x000fca0005fc1670 */
[----:B------:R-:W-:Y:S01]  /*d9a0*/  @!P5 STG.E.U8 desc[UR14][R30.64+0x11], R153 ;  /* 0x000011991e00d986 */ /* 0x000fe2000c10110e */
[C---:B------:R-:W-:Y:S02]  /*d9b0*/  ISETP.LT.OR P5, PT, R41.reuse, 0x12, !P3 ;  /* 0x000000122900780c */ /* 0x040fe40005fa1670 */
[----:B0-----:R-:W-:Y:S01]  /*d9c0*/  F2FP.SATFINITE.E5M2.F32.PACK_AB_MERGE_C R33, RZ, R22, RZ ;  /* 0x00000016ff21723e */ /* 0x001fe200048060ff */
[----:B------:R0:W-:Y:S01]  /*d9d0*/  @!P2 STG.E.U8 desc[UR14][R30.64+0x10], R25 ;  /* 0x000010191e00a986 */ /* 0x0001e2000c10110e */
[----:B------:R-:W-:-:S03]  /*d9e0*/  ISETP.LT.OR P2, PT, R41, 0x19, !P1 ;  /* 0x000000192900780c */ /* 0x000fc60004f41670 */
[----:B------:R-:W-:Y:S01]  /*d9f0*/  @!P6 STG.E.U8 desc[UR14][R28.64+0x10], R27 ;  /* 0x0000101b1c00e986 */ /* 0x000fe2000c10110e */
[----:B------:R-:W-:-:S05]  /*da00*/  ISETP.LT.OR P6, PT, R41, 0x1a, !P1 ;  /* 0x0000001a2900780c */ /* 0x000fca0004fc1670 */
[----:B------:R1:W-:Y:S01]  /*da10*/  @!P5 STG.E.U8 desc[UR14][R28.64+0x11], R23 ;  /* 0x000011171c00d986 */ /* 0x0003e2000c10110e */
[C---:B------:R-:W-:Y:S02]  /*da20*/  ISETP.LT.OR P5, PT, R41.reuse, 0x1a, !P3 ;  /* 0x0000001a2900780c */ /* 0x040fe40005fa1670 */
[----:B0-----:R-:W-:Y:S01]  /*da30*/  F2FP.SATFINITE.E5M2.F32.PACK_AB_MERGE_C R25, RZ, R20, RZ ;  /* 0x00000014ff19723e */ /* 0x001fe200048060ff */
[----:B------:R-:W-:Y:S01]  /*da40*/  @!P2 STG.E.U8 desc[UR14][R30.64+0x18], R33 ;  /* 0x000018211e00a986 */ /* 0x000fe2000c10110e */
[----:B------:R-:W-:-:S03]  /*da50*/  ISETP.LT.OR P2, PT, R41, 0x19, !P3 ;  /* 0x000000192900780c */ /* 0x000fc60005f41670 */
[----:B------:R0:W-:Y:S01]  /*da60*/  @!P6 STG.E.U8 desc[UR14][R30.64+0x19], R21 ;  /* 0x000019151e00e986 */ /* 0x0001e2000c10110e */
[----:B------:R-:W-:Y:S02]  /*da70*/  ISETP.LT.OR P6, PT, R41, 0x21, !P1 ;  /* 0x000000212900780c */ /* 0x000fe40004fc1670 */
[----:B-1----:R-:W-:-:S03]  /*da80*/  F2FP.SATFINITE.E5M2.F32.PACK_AB_MERGE_C R23, RZ, R18, RZ ;  /* 0x00000012ff17723e */ /* 0x002fc600048060ff */
[----:B------:R1:W-:Y:S01]  /*da90*/  @!P5 STG.E.U8 desc[UR14][R28.64+0x19], R19 ;  /* 0x000019131c00d986 */ /* 0x0003e2000c10110e */
[----:B------:R-:W-:-:S03]  /*daa0*/  ISETP.LT.OR P5, PT, R41, 0x22, !P1 ;  /* 0x000000222900780c */ /* 0x000fc60004fa1670 */
[----:B------:R-:W-:Y:S01]  /*dab0*/  @!P2 STG.E.U8 desc[UR14][R28.64+0x18], R25 ;  /* 0x000018191c00a986 */ /* 0x000fe2000c10110e */
[C---:B------:R-:W-:Y:S02]  /*dac0*/  ISETP.LT.OR P2, PT, R41.reuse, 0x21, !P3 ;  /* 0x000000212900780c */ /* 0x040fe40005f41670 */
[----:B0-----:R-:W-:Y:S01]  /*dad0*/  F2FP.SATFINITE.E5M2.F32.PACK_AB_MERGE_C R21, RZ, R16, RZ ;  /* 0x00000010ff15723e */ /* 0x001fe200048060ff */
[----:B------:R-:W-:Y:S01]  /*dae0*/  @!P6 STG.E.U8 desc[UR14][R30.64+0x20], R23 ;  /* 0x000020171e00e986 */ /* 0x000fe2000c10110e */
[----:B------:R-:W-:Y:S02]  /*daf0*/  ISETP.LT.OR P6, PT, R41, 0x22, !P3 ;  /* 0x000000222900780c */ /* 0x000fe40005fc1670 */
[----:B-1----:R-:W-:-:S03]  /*db00*/  F2FP.SATFINITE.E5M2.F32.PACK_AB_MERGE_C R19, RZ, R14, RZ ;  /* 0x0000000eff13723e */ /* 0x002fc600048060ff */
[----:B------:R0:W-:Y:S01]  /*db10*/  @!P5 STG.E.U8 desc[UR14][R30.64+0x21], R17 ;  /* 0x000021111e00d986 */ /* 0x0001e2000c10110e */
[----:B------:R-:W-:-:S03]  /*db20*/  ISETP.LT.OR P5, PT, R41, 0x2a, !P1 ;  /* 0x0000002a2900780c */ /* 0x000fc60004fa1670 */
[----:B------:R-:W-:Y:S01]  /*db30*/  @!P2 STG.E.U8 desc[UR14][R28.64+0x20], R21 ;  /* 0x000020151c00a986 */ /* 0x000fe2000c10110e */
[----:B------:R-:W-:-:S03]  /*db40*/  ISETP.LT.OR P2, PT, R41, 0x29, !P1 ;  /* 0x000000292900780c */ /* 0x000fc60004f41670 */
[----:B------:R1:W-:Y:S01]  /*db50*/  @!P6 STG.E.U8 desc[UR14][R28.64+0x21], R15 ;  /* 0x0000210f1c00e986 */ /* 0x0003e2000c10110e */
[----:B------:R-:W-:Y:S02]  /*db60*/  ISETP.LT.OR P6, PT, R41, 0x29, !P3 ;  /* 0x000000292900780c */ /* 0x000fe40005fc1670 */
[----:B0-----:R-:W-:-:S03]  /*db70*/  F2FP.SATFINITE.E5M2.F32.PACK_AB_MERGE_C R17, RZ, R12, RZ ;  /* 0x0000000cff11723e */ /* 0x001fc600048060ff */
[----:B------:R0:W-:Y:S01]  /*db80*/  @!P5 STG.E.U8 desc[UR14][R30.64+0x29], R13 ;  /* 0x0000290d1e00d986 */ /* 0x0001e2000c10110e */
[----:B------:R-:W-:-:S03]  /*db90*/  ISETP.LT.OR P5, PT, R41, 0x2a, !P3 ;  /* 0x0000002a2900780c */ /* 0x000fc60005fa1670 */
[----:B------:R-:W-:Y:S01]  /*dba0*/  @!P2 STG.E.U8 desc[UR14][R30.64+0x28], R19 ;  /* 0x000028131e00a986 */ /* 0x000fe2000c10110e */
[C---:B------:R-:W-:Y:S02]  /*dbb0*/  ISETP.LT.OR P2, PT, R41.reuse, 0x31, !P1 ;  /* 0x000000312900780c */ /* 0x040fe40004f41670 */
[----:B-1----:R-:W-:Y:S01]  /*dbc0*/  F2FP.SATFINITE.E5M2.F32.PACK_AB_MERGE_C R15, RZ, R10, RZ ;  /* 0x0000000aff0f723e */ /* 0x002fe200048060ff */
[----:B------:R-:W-:Y:S01]  /*dbd0*/  @!P6 STG.E.U8 desc[UR14][R28.64+0x28], R17 ;  /* 0x000028111c00e986 */ /* 0x000fe2000c10110e */
[----:B------:R-:W-:Y:S02]  /*dbe0*/  ISETP.LT.OR P6, PT, R41, 0x32, !P1 ;  /* 0x000000322900780c */ /* 0x000fe40004fc1670 */
[----:B0-----:R-:W-:-:S03]  /*dbf0*/  F2FP.SATFINITE.E5M2.F32.PACK_AB_MERGE_C R13, RZ, R8, RZ ;  /* 0x00000008ff0d723e */ /* 0x001fc600048060ff */
        /* <DEDUP_REMOVED lines=9> */
[----:B------:R3:W-:Y:S01]  /*dc90*/  @!P2 STG.E.U8 desc[UR14][R28.64+0x30], R13 ;  /* 0x0000300d1c00a986 */ /* 0x0007e2000c10110e */
[C---:B------:R-:W-:Y:S02]  /*dca0*/  ISETP.LT.OR P2, PT, R41.reuse, 0x39, !P3 ;  /* 0x000000392900780c */ /* 0x040fe40005f41670 */
[----:B-1----:R-:W-:Y:S01]  /*dcb0*/  F2FP.SATFINITE.E5M2.F32.PACK_AB_MERGE_C R9, RZ, R4, RZ ;  /* 0x00000004ff09723e */ /* 0x002fe200048060ff */
[----:B------:R1:W-:Y:S01]  /*dcc0*/  @!P6 STG.E.U8 desc[UR14][R30.64+0x38], R11 ;  /* 0x0000380b1e00e986 */ /* 0x0003e2000c10110e */
[C---:B------:R-:W-:Y:S02]  /*dcd0*/  ISETP.LT.OR P6, PT, R41.reuse, 0x3a, !P3 ;  /* 0x0000003a2900780c */ /* 0x040fe40005fc1670 */
[----:B0-----:R-:W-:Y:S01]  /*dce0*/  F2FP.SATFINITE.E5M2.F32.PACK_AB_MERGE_C R7, RZ, R2, RZ ;  /* 0x00000002ff07723e */ /* 0x001fe200048060ff */
[----:B----4-:R-:W-:Y:S02]  /*dcf0*/  FMUL R2, R224, UR20 ;  /* 0x00000014e0027c20 */ /* 0x010fe40008400000 */
[----:B------:R0:W-:Y:S01]  /*dd00*/  @!P5 STG.E.U8 desc[UR14][R30.64+0x39], R5 ;  /* 0x000039051e00d986 */ /* 0x0001e2000c10110e */
[----:B------:R-:W-:-:S02]  /*dd10*/  ISETP.LT.OR P5, PT, R41, 0x42, !P1 ;  /* 0x000000422900780c */ /* 0x000fc40004fa1670 */
[----:B---3--:R-:W-:Y:S01]  /*dd20*/  F2FP.SATFINITE.E5M2.F32.PACK_AB_MERGE_C R13, RZ, R3, RZ ;  /* 0x00000003ff0d723e */ /* 0x008fe200048060ff */
[----:B------:R-:W-:Y:S01]  /*dd30*/  FMUL R3, R223, UR20 ;  /* 0x00000014df037c20 */ /* 0x000fe20008400000 */
[----:B------:R3:W-:Y:S01]  /*dd40*/  @!P2 STG.E.U8 desc[UR14][R28.64+0x38], R9 ;  /* 0x000038091c00a986 */ /* 0x0007e2000c10110e */
[----:B-1----:R-:W-:Y:S01]  /*dd50*/  F2FP.SATFINITE.E5M2.F32.PACK_AB_MERGE_C R11, RZ, R0, RZ ;  /* 0x00000000ff0b723e */ /* 0x002fe200048060ff */
[----:B--2---:R-:W-:Y:S01]  /*dd60*/  FMUL R0, R220, UR20 ;  /* 0x00000014dc007c20 */ /* 0x004fe20008400000 */
[----:B------:R-:W-:Y:S01]  /*dd70*/  ISETP.LT.OR P2, PT, R41, 0x41, !P1 ;  /* 0x000000412900780c */ /* 0x000fe20004f41670 */
[----:B------:R-:W2:Y:S04]  /*dd80*/  LDL.LU R223, [R1+0x1c] ;  /* 0x00001c0001df7983 */ /* 0x000ea80000300800 */
[----:B------:R-:W4:Y:S01]  /*dd90*/  LDL.LU R221, [R1+0x20] ;  /* 0x0000200001dd7983 */ /* 0x000f220000300800 */
[----:B0-----:R-:W-:-:S03]  /*dda0*/  F2FP.SATFINITE.E5M2.F32.PACK_AB_MERGE_C R5, RZ, R3, RZ ;  /* 0x00000003ff05723e */ /* 0x001fc600048060ff */
[----:B------:R-:W4:Y:S01]  /*ddb0*/  LDL.LU R224, [R1+0x24] ;  /* 0x0000240001e07983 */ /* 0x000f220000300800 */
[----:B------:R-:W-:Y:S01]  /*ddc0*/  FMUL R3, R226, UR20 ;  /* 0x00000014e2037c20 */ /* 0x000fe20008400000 */
[----:B---3--:R-:W-:Y:S01]  /*ddd0*/  F2FP.SATFINITE.E5M2.F32.PACK_AB_MERGE_C R9, RZ, R0, RZ ;  /* 0x00000000ff09723e */ /* 0x008fe200048060ff */
[----:B------:R-:W-:Y:S01]  /*dde0*/  FMUL R0, R225, UR20 ;  /* 0x00000014e1007c20 */ /* 0x000fe20008400000 */
[----:B------:R0:W-:Y:S01]  /*ddf0*/  @!P6 STG.E.U8 desc[UR14][R28.64+0x39], R13 ;  /* 0x0000390d1c00e986 */ /* 0x0001e2000c10110e */
[----:B------:R-:W-:-:S03]  /*de00*/  ISETP.LT.OR P6, PT, R41, 0x41, !P3 ;  /* 0x000000412900780c */ /* 0x000fc60005fc1670 */
[----:B------:R-:W3:Y:S04]  /*de10*/  LDL.LU R226, [R1+0x28] ;  /* 0x0000280001e27983 */ /* 0x000ee80000300800 */
[----:B------:R-:W3:Y:S01]  /*de20*/  LDL.LU R225, [R1+0x2c] ;  /* 0x00002c0001e17983 */ /* 0x000ee20000300800 */
[----:B0-----:R-:W-:Y:S01]  /*de30*/  F2FP.SATFINITE.E5M2.F32.PACK_AB_MERGE_C R13, RZ, R2, RZ ;  /* 0x00000002ff0d723e */ /* 0x001fe200048060ff */
[----:B------:R-:W-:Y:S02]  /*de40*/  FMUL R2, R227, UR20 ;  /* 0x00000014e3027c20 */ /* 0x000fe40008400000 */
[----:B------:R-:W3:Y:S04]  /*de50*/  LDL.LU R227, [R1+0x30] ;  /* 0x0000300001e37983 */ /* 0x000ee80000300800 */
[----:B------:R-:W-:Y:S01]  /*de60*/  @!P5 STG.E.U8 desc[UR14][R30.64+0x41], R11 ;  /* 0x0000410b1e00d986 */ /* 0x000fe2000c10110e */
[----:B------:R-:W-:-:S03]  /*de70*/  ISETP.LT.OR P5, PT, R41, 0x42, !P3 ;  /* 0x000000422900780c */ /* 0x000fc60005fa1670 */
[----:B------:R0:W-:Y:S01]  /*de80*/  @!P2 STG.E.U8 desc[UR14][R30.64+0x40], R7 ;  /* 0x000040071e00a986 */ /* 0x0001e2000c10110e */
[----:B------:R-:W-:-:S03]  /*de90*/  ISETP.LT.OR P2, PT, R41, 0x49, !P1 ;  /* 0x000000492900780c */ /* 0x000fc60004f41670 */
[----:B------:R1:W-:Y:S01]  /*dea0*/  @!P6 STG.E.U8 desc[UR14][R28.64+0x40], R5 ;  /* 0x000040051c00e986 */ /* 0x0003e2000c10110e */
[----:B------:R-:W-:-:S03]  /*deb0*/  ISETP.LT.OR P6, PT, R41, 0x4a, !P1 ;  /* 0x0000004a2900780c */ /* 0x000fc60004fc1670 */
[----:B------:R-:W3:Y:S04]  /*dec0*/  LDL.LU R220, [R1+0x34] ;  /* 0x0000340001dc7983 */ /* 0x000ee80000300800 */
[----:B------:R1:W-:Y:S01]  /*ded0*/  @!P5 STG.E.U8 desc[UR14][R28.64+0x41], R9 ;  /* 0x000041091c00d986 */ /* 0x0003e2000c10110e */
[----:B0-----:R-:W-:Y:S01]  /*dee0*/  F2FP.SATFINITE.E5M2.F32.PACK_AB_MERGE_C R7, RZ, R3, RZ ;  /* 0x00000003ff07723e */ /* 0x001fe200048060ff */
[----:B------:R-:W-:Y:S02]  /*def0*/  FMUL R3, R222, UR20 ;  /* 0x00000014de037c20 */ /* 0x000fe40008400000 */
[----:B------:R-:W-:Y:S01]  /*df00*/  @!P2 STG.E.U8 desc[UR14][R30.64+0x48], R13 ;  /* 0x0000480d1e00a986 */ /* 0x000fe2000c10110e */
[----:B------:R-:W-:-:S03]  /*df10*/  ISETP.LT.OR P2, PT, R41, 0x49, !P3 ;  /* 0x000000492900780c */ /* 0x000fc60005f41670 */
[----:B------:R-:W3:Y:S01]  /*df20*/  LDL.LU R222, [R1+0x38] ;  /* 0x0000380001de7983 */ /* 0x000ee20000300800 */
[----:B-1----:R-:W-:Y:S02]  /*df30*/  F2FP.SATFINITE.E5M2.F32.PACK_AB_MERGE_C R5, RZ, R0, RZ ;  /* 0x00000000ff05723e */ /* 0x002fe400048060ff */
[----:B------:R-:W-:Y:S02]  /*df40*/  F2FP.SATFINITE.E5M2.F32.PACK_AB_MERGE_C R11, RZ, R2, RZ ;  /* 0x00000002ff0b723e */ /* 0x000fe400048060ff */
[----:B------:R-:W-:Y:S01]  /*df50*/  F2FP.SATFINITE.E5M2.F32.PACK_AB_MERGE_C R9, RZ, R3, RZ ;  /* 0x00000003ff09723e */ /* 0x000fe200048060ff */
[----:B------:R0:W-:Y:S04]  /*df60*/  @!P6 STG.E.U8 desc[UR14][R30.64+0x49], R7 ;  /* 0x000049071e00e986 */ /* 0x0001e8000c10110e */
[----:B------:R1:W-:Y:S01]  /*df70*/  @!P2 STG.E.U8 desc[UR14][R28.64+0x48], R5 ;  /* 0x000048051c00a986 */ /* 0x0003e2000c10110e */
[----:B--2---:R-:W-:-:S03]  /*df80*/  FMUL R0, R223, UR20 ;  /* 0x00000014df007c20 */ /* 0x004fc60008400000 */
[----:B------:R-:W2:Y:S01]  /*df90*/  LDL.LU R223, [R1+0x3c] ;  /* 0x00003c0001df7983 */ /* 0x000ea20000300800 */
[----:B----4-:R-:W-:Y:S01]  /*dfa0*/  FMUL R2, R221, UR20 ;  /* 0x00000014dd027c20 */ /* 0x010fe20008400000 */
[----:B0-----:R-:W-:Y:S01]  /*dfb0*/  F2FP.SATFINITE.E5M2.F32.PACK_AB_MERGE_C R7, RZ, R0, RZ ;  /* 0x00000000ff07723e */ /* 0x001fe200048060ff */
[----:B------:R-:W-:Y:S02]  /*dfc0*/  FMUL R3, R224, UR20 ;  /* 0x00000014e0037c20 */ /* 0x000fe40008400000 */
[----:B------:R-:W4:Y:S01]  /*dfd0*/  LDL.LU R224, [R1+0x40] ;  /* 0x0000400001e07983 */ /* 0x000f220000300800 */
[----:B------:R-:W-:Y:S02]  /*dfe0*/  F2FP.SATFINITE.E5M2.F32.PACK_AB_MERGE_C R13, RZ, R2, RZ ;  /* 0x00000002ff0d723e */ /* 0x000fe400048060ff */
[----:B-1----:R-:W-:Y:S01]  /*dff0*/  F2FP.SATFINITE.E5M2.F32.PACK_AB_MERGE_C R5, RZ, R3, RZ ;  /* 0x00000003ff05723e */ /* 0x002fe200048060ff */
[----:B---3--:R-:W-:Y:S02]  /*e000*/  FMUL R0, R226, UR20 ;  /* 0x00000014e2007c20 */ /* 0x008fe40008400000 */
[----:B------:R-:W3:Y:S01]  /*e010*/  LDL.LU R226, [R1+0x44] ;  /* 0x0000440001e27983 */ /* 0x000ee20000300800 */
[----:B------:R-:W-:-:S03]  /*e020*/  FMUL R2, R225, UR20 ;  /* 0x00000014e1027c20 */ /* 0x000fc60008400000 */
[----:B------:R-:W3:Y:S01]  /*e030*/  LDL.LU R225, [R1+0x48] ;  /* 0x0000480001e17983 */ /* 0x000ee20000300800 */
[----:B------:R-:W-:-:S03]  /*e040*/  FMUL R3, R227, UR20 ;  /* 0x00000014e3037c20 */ /* 0x000fc60008400000 */
[----:B------:R-:W3:Y:S01]  /*e050*/  LDL.LU R227, [R1+0x4c] ;  /* 0x00004c0001e37983 */ /* 0x000ee20000300800 */
[C---:B------:R-:W-:Y:S02]  /*e060*/  ISETP.LT.OR P5, PT, R41.reuse, 0x4a, !P3 ;  /* 0x0000004a2900780c */ /* 0x040fe40005fa1670 */
[C---:B------:R-:W-:Y:S01]  /*e070*/  ISETP.LT.OR P6, PT, R41.reuse, 0x51, !P1 ;  /* 0x000000512900780c */ /* 0x040fe20004fc1670 */
[----:B------:R-:W3:Y:S01]  /*e080*/  LDL.LU R219, [R1+0x50] ;  /* 0x0000500001db7983 */ /* 0x000ee20000300800 */
[----:B------:R-:W-:-:S03]  /*e090*/  ISETP.LT.OR P2, PT, R41, 0x51, !P3 ;  /* 0x000000512900780c */ /* 0x000fc60005f41670 */
[----:B------:R-:W3:Y:S04]  /*e0a0*/  LDL.LU R218, [R1+0x54] ;  /* 0x0000540001da7983 */ /* 0x000ee80000300800 */
[----:B------:R-:W3:Y:S04]  /*e0b0*/  LDL.LU R221, [R1+0x58] ;  /* 0x0000580001dd7983 */ /* 0x000ee80000300800 */
[----:B------:R0:W-:Y:S01]  /*e0c0*/  @!P5 STG.E.U8 desc[UR14][R28.64+0x49], R11 ;  /* 0x0000490b1c00d986 */ /* 0x0001e2000c10110e */
[----:B------:R-:W-:-:S03]  /*e0d0*/  ISETP.LT.OR P5, PT, R41, 0x52, !P1 ;  /* 0x000000522900780c */ /* 0x000fc60004fa1670 */
[----:B------:R1:W-:Y:S01]  /*e0e0*/  @!P6 STG.E.U8 desc[UR14][R30.64+0x50], R9 ;  /* 0x000050091e00e986 */ /* 0x0003e2000c10110e */
[----:B------:R-:W-:Y:S02]  /*e0f0*/  ISETP.LT.OR P6, PT, R41, 0x52, !P3 ;  /* 0x000000522900780c */ /* 0x000fe40005fc1670 */
[----:B0-----:R-:W-:-:S07]  /*e100*/  F2FP.SATFINITE.E5M2.F32.PACK_AB_MERGE_C R11, RZ, R2, RZ ;  /* 0x00000002ff0b723e */ /* 0x001fce00048060ff */
[----:B------:R0:W-:Y:S01]  /*e110*/  @!P5 STG.E.U8 desc[UR14][R30.64+0x51], R7 ;  /* 0x000051071e00d986 */ /* 0x0001e2000c10110e */
[C---:B------:R-:W-:Y:S02]  /*e120*/  ISETP.LT.OR P5, PT, R41.reuse, 0x5a, !P1 ;  /* 0x0000005a2900780c */ /* 0x040fe40004fa1670 */
[----:B-1----:R-:W-:Y:S01]  /*e130*/  F2FP.SATFINITE.E5M2.F32.PACK_AB_MERGE_C R9, RZ, R0, RZ ;  /* 0x00000000ff09723e */ /* 0x002fe200048060ff */
[----:B------:R-:W-:Y:S01]  /*e140*/  @!P2 STG.E.U8 desc[UR14][R28.64+0x50], R13 ;  /* 0x0000500d1c00a986 */ /* 0x000fe2000c10110e */
[C---:B------:R-:W-:Y:S01]  /*e150*/  ISETP.LT.OR P2, PT, R41.reuse, 0x59, !P1 ;  /* 0x000000592900780c */ /* 0x040fe20004f41670 */
[----:B------:R-:W-:Y:S01]  /*e160*/  FMUL R0, R220, UR20 ;  /* 0x00000014dc007c20 */ /* 0x000fe20008400000 */
[----:B------:R-:W-:Y:S01]  /*e170*/  FMUL R2, R222, UR20 ;  /* 0x00000014de027c20 */ /* 0x000fe20008400000 */
[----:B------:R1:W-:Y:S01]  /*e180*/  @!P6 STG.E.U8 desc[UR14][R28.64+0x51], R5 ;  /* 0x000051051c00e986 */ /* 0x0003e2000c10110e */
[----:B------:R-:W-:-:S03]  /*e190*/  ISETP.LT.OR P6, PT, R41, 0x59, !P3 ;  /* 0x000000592900780c */ /* 0x000fc60005fc1670 */
[----:B------:R-:W3:Y:S04]  /*e1a0*/  LDL.LU R220, [R1+0x5c] ;  /* 0x00005c0001dc7983 */ /* 0x000ee80000300800 */
[----:B------:R-:W3:Y:S01]  /*e1b0*/  LDL.LU R222, [R1+0x60] ;  /* 0x0000600001de7983 */ /* 0x000ee20000300800 */
[----:B0-----:R-:W-:Y:S02]  /*e1c0*/  F2FP.SATFINITE.E5M2.F32.PACK_AB_MERGE_C R7, RZ, R3, RZ ;  /* 0x00000003ff07723e */ /* 0x001fe400048060ff */
[----:B-1----:R-:W-:Y:S01]  /*e1d0*/  F2FP.SATFINITE.E5M2.F32.PACK_AB_MERGE_C R5, RZ, R0, RZ ;  /* 0x00000000ff05723e */ /* 0x002fe200048060ff */
[----:B------:R0:W-:Y:S01]  /*e1e0*/  @!P2 STG.E.U8 desc[UR14][R30.64+0x58], R9 ;  /* 0x000058091e00a986 */ /* 0x0001e2000c10110e */
[----:B------:R-:W-:-:S03]  /*e1f0*/  F2FP.SATFINITE.E5M2.F32.PACK_AB_MERGE_C R13, RZ, R2, RZ ;  /* 0x00000002ff0d723e */ /* 0x000fc600048060ff */
[----:B------:R-:W-:Y:S04]  /*e200*/  @!P5 STG.E.U8 desc[UR14][R30.64+0x59], R11 ;  /* 0x0000590b1e00d986 */ /* 0x000fe8000c10110e */
[----:B------:R1:W-:Y:S01]  /*e210*/  @!P6 STG.E.U8 desc[UR14][R28.64+0x58], R7 ;  /* 0x000058071c00e986 */ /* 0x0003e2000c10110e */
[----:B--2---:R-:W-:-:S03]  /*e220*/  FMUL R3, R223, UR20 ;  /* 0x00000014df037c20 */ /* 0x004fc60008400000 */
[----:B------:R-:W2:Y:S01]  /*e230*/  LDL.LU R223, [R1+0x64] ;  /* 0x0000640001df7983 */ /* 0x000ea20000300800 */
[----:B----4-:R-:W-:Y:S01]  /*e240*/  FMUL R0, R224, UR20 ;  /* 0x00000014e0007c20 */ /* 0x010fe20008400000 */
[----:B0-----:R-:W-:Y:S02]  /*e250*/  F2FP.SATFINITE.E5M2.F32.PACK_AB_MERGE_C R9, RZ, R3, RZ ;  /* 0x00000003ff09723e */ /* 0x001fe400048060ff */
[----:B------:R-:W4:Y:S02]  /*e260*/  LDL.LU R224, [R1+0x68] ;  /* 0x0000680001e07983 */ /* 0x000f240000300800 */
        /* <DEDUP_REMOVED lines=8> */
[C---:B------:R-:W-:Y:S02]  /*e2f0*/  ISETP.LT.OR P2, PT, R41.reuse, 0x61, !P1 ;  /* 0x000000612900780c */ /* 0x040fe40004f41670 */
[----:B------:R-:W-:-:S09]  /*e300*/  ISETP.LT.OR P6, PT, R41, 0x62, !P1 ;  /* 0x000000622900780c */ /* 0x000fd20004fc1670 */
[----:B------:R0:W-:Y:S01]  /*e310*/  @!P5 STG.E.U8 desc[UR14][R28.64+0x59], R5 ;  /* 0x000059051c00d986 */ /* 0x0001e2000c10110e */
[----:B------:R-:W-:-:S03]  /*e320*/  ISETP.LT.OR P5, PT, R41, 0x62, !P3 ;  /* 0x000000622900780c */ /* 0x000fc60005fa1670 */
[----:B------:R-:W-:Y:S01]  /*e330*/  @!P2 STG.E.U8 desc[UR14][R30.64+0x60], R13 ;  /* 0x0000600d1e00a986 */ /* 0x000fe2000c10110e */
[----:B------:R-:W-:-:S03]  /*e340*/  ISETP.LT.OR P2, PT, R41, 0x61, !P3 ;  /* 0x000000612900780c */ /* 0x000fc60005f41670 */
[----:B------:R1:W-:Y:S01]  /*e350*/  @!P6 STG.E.U8 desc[UR14][R30.64+0x61], R9 ;  /* 0x000061091e00e986 */ /* 0x0003e2000c10110e */
[----:B------:R-:W-:Y:S02]  /*e360*/  ISETP.LT.OR P6, PT, R41, 0x69, !P1 ;  /* 0x000000692900780c */ /* 0x000fe40004fc1670 */
[----:B------:R-:W-:Y:S02]  /*e370*/  F2FP.SATFINITE.E5M2.F32.PACK_AB_MERGE_C R11, RZ, R2, RZ ;  /* 0x00000002ff0b723e */ /* 0x000fe400048060ff */
[----:B0-----:R-:W-:-:S03]  /*e380*/  F2FP.SATFINITE.E5M2.F32.PACK_AB_MERGE_C R5, RZ, R3, RZ ;  /* 0x00000003ff05723e */ /* 0x001fc600048060ff */
[----:B------:R-:W-:Y:S01]  /*e390*/  @!P5 STG.E.U8 desc[UR14][R28.64+0x61], R11 ;  /* 0x0000610b1c00d986 */ /* 0x000fe2000c10110e */
[----:B------:R-:W-:-:S03]  /*e3a0*/  ISETP.LT.OR P5, PT, R41, 0x6a, !P1 ;  /* 0x0000006a2900780c */ /* 0x000fc60004fa1670 */
[----:B------:R0:W-:Y:S01]  /*e3b0*/  @!P2 STG.E.U8 desc[UR14][R28.64+0x60], R7 ;  /* 0x000060071c00a986 */ /* 0x0001e2000c10110e */
[----:B------:R-:W-:-:S03]  /*e3c0*/  ISETP.LT.OR P2, PT, R41, 0x69, !P3 ;  /* 0x000000692900780c */ /* 0x000fc60005f41670 */
[----:B------:R0:W-:Y:S01]  /*e3d0*/  @!P6 STG.E.U8 desc[UR14][R30.64+0x68], R5 ;  /* 0x000068051e00e986 */ /* 0x0001e2000c10110e */
[----:B------:R-:W-:Y:S01]  /*e3e0*/  ISETP.LT.OR P6, PT, R41, 0x6a, !P3 ;  /* 0x0000006a2900780c */ /* 0x000fe20005fc1670 */
[----:B------:R-:W-:Y:S01]  /*e3f0*/  FMUL R2, R219, UR20 ;  /* 0x00000014db027c20 */ /* 0x000fe20008400000 */
[----:B------:R-:W-:Y:S01]  /*e400*/  FMUL R3, R218, UR20 ;  /* 0x00000014da037c20 */ /* 0x000fe20008400000 */
[----:B-1----:R-:W-:-:S03]  /*e410*/  F2FP.SATFINITE.E5M2.F32.PACK_AB_MERGE_C R9, RZ, R0, RZ ;  /* 0x00000000ff09723e */ /* 0x002fc600048060ff */
[----:B------:R-:W-:Y:S02]  /*e420*/  F2FP.SATFINITE.E5M2.F32.PACK_AB_MERGE_C R13, RZ, R2, RZ ;  /* 0x00000002ff0d723e */ /* 0x000fe400048060ff */
[----:B0-----:R-:W-:Y:S01]  /*e430*/  F2FP.SATFINITE.E5M2.F32.PACK_AB_MERGE_C R7, RZ, R3, RZ ;  /* 0x00000003ff07723e */ /* 0x001fe200048060ff */
[----:B------:R0:W-:Y:S01]  /*e440*/  @!P5 STG.E.U8 desc[UR14][R30.64+0x69], R9 ;  /* 0x000069091e00d986 */ /* 0x0001e2000c10110e */
[----:B------:R-:W-:-:S03]  /*e450*/  ISETP.LT.OR P5, PT, R41, 0x71, !P3 ;  /* 0x000000712900780c */ /* 0x000fc60005fa1670 */
[----:B------:R-:W-:Y:S01]  /*e460*/  @!P2 STG.E.U8 desc[UR14][R28.64+0x68], R13 ;  /* 0x0000680d1c00a986 */ /* 0x000fe2000c10110e */
[----:B------:R-:W-:-:S03]  /*e470*/  ISETP.LT.OR P2, PT, R41, 0x71, !P1 ;  /* 0x000000712900780c */ /* 0x000fc60004f41670 */
[----:B------:R1:W-:Y:S01]  /*e480*/  @!P6 STG.E.U8 desc[UR14][R28.64+0x69], R7 ;  /* 0x000069071c00e986 */ /* 0x0003e2000c10110e */
[----:B------:R-:W-:Y:S01]  /*e490*/  ISETP.LT.OR P6, PT, R41, 0x72, !P1 ;  /* 0x000000722900780c */ /* 0x000fe20004fc1670 */
[----:B------:R-:W-:Y:S01]  /*e4a0*/  FMUL R0, R221, UR20 ;  /* 0x00000014dd007c20 */ /* 0x000fe20008400000 */
[----:B------:R-:W-:Y:S01]  /*e4b0*/  FMUL R2, R220, UR20 ;  /* 0x00000014dc027c20 */ /* 0x000fe20008400000 */
[----:B------:R-:W-:-:S03]  /*e4c0*/  FMUL R3, R222, UR20 ;  /* 0x00000014de037c20 */ /* 0x000fc60008400000 */
[----:B------:R-:W-:Y:S02]  /*e4d0*/  F2FP.SATFINITE.E5M2.F32.PACK_AB_MERGE_C R5, RZ, R0, RZ ;  /* 0x00000000ff05723e */ /* 0x000fe400048060ff */
[----:B------:R-:W-:Y:S02]  /*e4e0*/  F2FP.SATFINITE.E5M2.F32.PACK_AB_MERGE_C R11, RZ, R2, RZ ;  /* 0x00000002ff0b723e */ /* 0x000fe400048060ff */
[----:B0-----:R-:W-:Y:S01]  /*e4f0*/  F2FP.SATFINITE.E5M2.F32.PACK_AB_MERGE_C R9, RZ, R3, RZ ;  /* 0x00000003ff09723e */ /* 0x001fe200048060ff */
[----:B------:R-:W-:Y:S01]  /*e500*/  @!P2 STG.E.U8 desc[UR14][R30.64+0x70], R5 ;  /* 0x000070051e00a986 */ /* 0x000fe2000c10110e */
[----:B------:R-:W-:-:S03]  /*e510*/  ISETP.LT.OR P2, PT, R41, 0x79, !P1 ;  /* 0x000000792900780c */ /* 0x000fc60004f41670 */
[----:B------:R0:W-:Y:S01]  /*e520*/  @!P6 STG.E.U8 desc[UR14][R30.64+0x71], R11 ;  /* 0x0000710b1e00e986 */ /* 0x0001e2000c10110e */
[C---:B------:R-:W-:Y:S02]  /*e530*/  ISETP.LT.OR P6, PT, R41.reuse, 0x72, !P3 ;  /* 0x000000722900780c */ /* 0x040fe40005fc1670 */
[C---:B------:R-:W-:Y:S01]  /*e540*/  ISETP.LT.OR P1, PT, R41.reuse, 0x7a, !P1 ;  /* 0x0000007a2900780c */ /* 0x040fe20004f21670 */
[----:B------:R0:W-:Y:S01]  /*e550*/  @!P5 STG.E.U8 desc[UR14][R28.64+0x70], R9 ;  /* 0x000070091c00d986 */ /* 0x0001e2000c10110e */
[C---:B------:R-:W-:Y:S02]  /*e560*/  ISETP.LT.OR P5, PT, R41.reuse, 0x79, !P3 ;  /* 0x000000792900780c */ /* 0x040fe40005fa1670 */
[----:B------:R-:W-:Y:S01]  /*e570*/  ISETP.LT.OR P3, PT, R41, 0x7a, !P3 ;  /* 0x0000007a2900780c */ /* 0x000fe20005f61670 */
[----:B--2---:R-:W-:Y:S01]  /*e580*/  FMUL R0, R223, UR20 ;  /* 0x00000014df007c20 */ /* 0x004fe20008400000 */
[----:B----4-:R-:W-:-:S04]  /*e590*/  FMUL R2, R224, UR20 ;  /* 0x00000014e0027c20 */ /* 0x010fc80008400000 */
[----:B-1----:R-:W-:Y:S01]  /*e5a0*/  F2FP.SATFINITE.E5M2.F32.PACK_AB_MERGE_C R7, RZ, R0, RZ ;  /* 0x00000000ff07723e */ /* 0x002fe200048060ff */
[----:B---3--:R-:W-:Y:S01]  /*e5b0*/  FMUL R3, R226, UR20 ;  /* 0x00000014e2037c20 */ /* 0x008fe20008400000 */
[----:B------:R-:W-:Y:S01]  /*e5c0*/  FMUL R4, R225, UR20 ;  /* 0x00000014e1047c20 */ /* 0x000fe20008400000 */
[----:B0-----:R-:W-:-:S03]  /*e5d0*/  F2FP.SATFINITE.E5M2.F32.PACK_AB_MERGE_C R11, RZ, R2, RZ ;  /* 0x00000002ff0b723e */ /* 0x001fc600048060ff */
[----:B------:R-:W-:Y:S01]  /*e5e0*/  F2FP.SATFINITE.E5M2.F32.PACK_AB_MERGE_C R3, RZ, R3, RZ ;  /* 0x00000003ff03723e */ /* 0x000fe200048060ff */
[----:B------:R-:W-:Y:S01]  /*e5f0*/  FMUL R5, R227, UR20 ;  /* 0x00000014e3057c20 */ /* 0x000fe20008400000 */
[----:B------:R-:W-:Y:S01]  /*e600*/  F2FP.SATFINITE.E5M2.F32.PACK_AB_MERGE_C R9, RZ, R4, RZ ;  /* 0x00000004ff09723e */ /* 0x000fe200048060ff */
[----:B------:R0:W-:Y:S03]  /*e610*/  @!P6 STG.E.U8 desc[UR14][R28.64+0x71], R7 ;  /* 0x000071071c00e986 */ /* 0x0001e6000c10110e */
[----:B------:R-:W-:Y:S01]  /*e620*/  F2FP.SATFINITE.E5M2.F32.PACK_AB_MERGE_C R5, RZ, R5, RZ ;  /* 0x00000005ff05723e */ /* 0x000fe200048060ff */
[----:B------:R0:W-:Y:S04]  /*e630*/  @!P2 STG.E.U8 desc[UR14][R30.64+0x78], R11 ;  /* 0x0000780b1e00a986 */ /* 0x0001e8000c10110e */
[----:B------:R0:W-:Y:S04]  /*e640*/  @!P1 STG.E.U8 desc[UR14][R30.64+0x79], R3 ;  /* 0x000079031e009986 */ /* 0x0001e8000c10110e */
[----:B------:R0:W-:Y:S04]  /*e650*/  @!P5 STG.E.U8 desc[UR14][R28.64+0x78], R9 ;  /* 0x000078091c00d986 */ /* 0x0001e8000c10110e */
[----:B------:R0:W-:Y:S02]  /*e660*/  @!P3 STG.E.U8 desc[UR14][R28.64+0x79], R5 ;  /* 0x000079051c00b986 */ /* 0x0001e4000c10110e */
.L_x_295:
[----:B------:R-:W-:Y:S05]  /*e670*/  BSYNC B0 ;  /* 0x0000000000007941 */ /* 0x000fea0003800000 */
.L_x_37:
[----:B0-----:R-:W2:Y:S04]  /*e680*/  LDL.LU R3, [R1+0x7c] ;  /* 0x00007c0001037983 */ /* 0x001ea80000300800 */
[----:B-----5:R-:W2:Y:S01]  /*e690*/  LDL.LU R2, [R1+0x80] ;  /* 0x0000800001027983 */ /* 0x020ea20000300800 */
[----:B------:R-:W-:Y:S01]  /*e6a0*/  ULDC UR6, c[0x0][0xc] ;  /* 0x0000030000067ab9 */ /* 0x000fe20000000800 */
[----:B------:R-:W-:Y:S01]  /*e6b0*/  ULDC UR7, c[0x0][0x10] ;  /* 0x0000040000077ab9 */ /* 0x000fe20000000800 */
[----:B------:R-:W2:Y:S01]  /*e6c0*/  LDC R5, c[0x0][0x14] ;  /* 0x00000500ff057b82 */ /* 0x000ea20000000800 */
[----:B------:R-:W-:Y:S01]  /*e6d0*/  UIMAD.WIDE.U32 UR6, UR6, UR7, URZ ;  /* 0x00000007060672a5 */ /* 0x000fe2000f8e003f */
[----:B------:R-:W-:Y:S01]  /*e6e0*/  PRMT R0, RZ, 0x7610, R0 ;  /* 0x00007610ff007816 */ /* 0x000fe20000000000 */
[----:B------:R-:W-:-:S04]  /*e6f0*/  UMOV UR22, 0xffffffff ;  /* 0xffffffff00167882 */ /* 0x000fc80000000000 */
[----:B--2---:R-:W-:-:S04]  /*e700*/  IMAD.WIDE.U32 R2, R5, UR6, R2 ;  /* 0x0000000605027c25 */ /* 0x004fc8000f8e0002 */
[----:B------:R-:W-:Y:S01]  /*e710*/  IMAD R5, R5, UR7, RZ ;  /* 0x0000000705057c24 */ /* 0x000fe2000f8e02ff */
[----:B------:R-:W-:Y:S01]  /*e720*/  ULDC.64 UR6, c[0x0][0x650] ;  /* 0x0001940000067ab9 */ /* 0x000fe20000000a00 */
[----:B------:R-:W-:Y:S01]  /*e730*/  IMAD.MOV.U32 R19, RZ, RZ, R2 ;  /* 0x000000ffff137224 */ /* 0x000fe200078e0002 */
[----:B------:R-:W-:Y:S01]  /*e740*/  ISETP.GE.U32.AND P1, PT, R2, UR6, PT ;  /* 0x0000000602007c0c */ /* 0x000fe2000bf26070 */
[----:B------:R-:W-:Y:S02]  /*e750*/  IMAD.IADD R22, R3, 0x1, R5 ;  /* 0x0000000103167824 */ /* 0x000fe400078e0205 */
[----:B------:R-:W-:-:S03]  /*e760*/  IMAD.MOV.U32 R2, RZ, RZ, -0x1 ;  /* 0xffffffffff027424 */ /* 0x000fc600078e00ff */
[----:B------:R0:W-:Y:S01]  /*e770*/  STL [R1+0x7c], R22 ;  /* 0x00007c1601007387 */ /* 0x0001e20000100800 */
[----:B------:R-:W-:-:S03]  /*e780*/  ISETP.GE.U32.AND.EX P1, PT, R22, UR7, PT, P1 ;  /* 0x0000000716007c0c */ /* 0x000fc6000bf26110 */
[----:B------:R0:W-:Y:S04]  /*e790*/  STL [R1+0x80], R19 ;  /* 0x0000801301007387 */ /* 0x0001e80000100800 */
[----:B------:R0:W-:Y:S06]  /*e7a0*/  STL [R1+0x84], R2 ;  /* 0x0000840201007387 */ /* 0x0001ec0000100800 */
[----:B------:R-:W-:Y:S05]  /*e7b0*/  @P1 BRA `(.L_x_296) ;  /* 0x00000004006c1947 */ /* 0x000fea0003800000 */
[----:B------:R-:W2:Y:S01]  /*e7c0*/  S2R R14, SR_CTAID.X ;  /* 0x00000000000e7919 */ /* 0x000ea20000002500 */
[----:B------:R-:W5:Y:S01]  /*e7d0*/  LDC.64 R8, c[0x0][0x628] ;  /* 0x00018a00ff087b82 */ /* 0x000f620000000a00 */
[----:B------:R-:W-:Y:S01]  /*e7e0*/  ULDC UR6, c[0x0][0x150] ;  /* 0x0000540000067ab9 */ /* 0x000fe20000000800 */
[----:B------:R-:W-:Y:S01]  /*e7f0*/  IMAD.MOV.U32 R6, RZ, RZ, R19 ;  /* 0x000000ffff067224 */ /* 0x000fe200078e0013 */
[----:B------:R-:W0:Y:S01]  /*e800*/  S2R R16, SR_CTAID.Y ;  /* 0x0000000000107919 */ /* 0x000e220000002600 */
[----:B------:R-:W-:-:S04]  /*e810*/  IMAD.MOV.U32 R7, RZ, RZ, R22 ;  /* 0x000000ffff077224 */ /* 0x000fc800078e0016 */
[----:B------:R-:W0:Y:S08]  /*e820*/  LDC R17, c[0x0][0x144] ;  /* 0x00005100ff117b82 */ /* 0x000e300000000800 */
[----:B------:R-:W0:Y:S08]  /*e830*/  LDC R10, c[0x0][0x630] ;  /* 0x00018c00ff0a7b82 */ /* 0x000e300000000800 */
[----:B------:R-:W0:Y:S01]  /*e840*/  LDC.64 R12, c[0x0][0x620] ;  /* 0x00018800ff0c7b82 */ /* 0x000e220000000a00 */
[----:B-----5:R-:W-:-:S04]  /*e850*/  ISETP.NE.U32.AND P1, PT, R8, RZ, PT ;  /* 0x000000ff0800720c */ /* 0x020fc80003f25070 */
[----:B------:R-:W-:Y:S02]  /*e860*/  ISETP.NE.AND.EX P1, PT, R9, RZ, PT, P1 ;  /* 0x000000ff0900720c */ /* 0x000fe40003f25310 */
[----:B--2---:R-:W-:-:S05]  /*e870*/  I2FP.F32.U32 R0, R14 ;  /* 0x0000000e00007245 */ /* 0x004fca0000201000 */
[----:B------:R-:W-:-:S04]  /*e880*/  FMUL R0, R0, UR6 ;  /* 0x0000000600007c20 */ /* 0x000fc80008400000 */
[----:B------:R2:W0:Y:S02]  /*e890*/  F2I.U32.TRUNC.NTZ R15, R0 ;  /* 0x00000000000f7305 */ /* 0x000424000020f000 */
[----:B------:R-:W-:Y:S05]  /*e8a0*/  @!P1 BRA `(.L_x_297) ;  /* 0x0000000000289947 */ /* 0x000fea0003800000 */
[----:B--2---:R-:W2:Y:S02]  /*e8b0*/  LDC R0, c[0x0][0x634] ;  /* 0x00018d00ff007b82 */ /* 0x004ea40000000800 */
[----:B--2---:R-:W-:-:S05]  /*e8c0*/  IADD3 R7, P1, R19, R0, RZ ;  /* 0x0000000013077210 */ /* 0x004fca0007f3e0ff */
[----:B------:R-:W-:-:S04]  /*e8d0*/  IMAD.X R11, RZ, RZ, R22, P1 ;  /* 0x000000ffff0b7224 */ /* 0x000fc800008e0616 */
[----:B0-----:R-:W-:-:S04]  /*e8e0*/  IMAD.WIDE.U32 R2, R11, R8, RZ ;  /* 0x000000080b027225 */ /* 0x001fc800078e00ff */
[----:B------:R-:W-:-:S04]  /*e8f0*/  IMAD.WIDE.U32 R4, P1, R7, R9, R2 ;  /* 0x0000000907047225 */ /* 0x000fc80007820002 */
[----:B------:R-:W-:-:S04]  /*e900*/  IMAD.WIDE.U32 R2, R7, R8, RZ ;  /* 0x0000000807027225 */ /* 0x000fc800078e00ff */
[----:B------:R-:W-:Y:S01]  /*e910*/  IMAD.X R7, RZ, RZ, RZ, P1 ;  /* 0x000000ffff077224 */ /* 0x000fe200008e06ff */
[----:B------:R-:W-:Y:S01]  /*e920*/  IADD3 RZ, P1, R3, R4, RZ ;  /* 0x0000000403ff7210 */ /* 0x000fe20007f3e0ff */
[----:B------:R-:W-:-:S04]  /*e930*/  IMAD.MOV.U32 R6, RZ, RZ, R5 ;  /* 0x000000ffff067224 */ /* 0x000fc800078e0005 */
[----:B------:R-:W-:-:S08]  /*e940*/  IMAD.WIDE.U32.X R6, R11, R9, R6, P1 ;  /* 0x000000090b067225 */ /* 0x000fd000008e0406 */
.L_x_297:
[-CC-:B01----:R-:W-:Y:S01]  /*e950*/  SHF.R.U64 R24, R6, R10.reuse, R7.reuse ;  /* 0x0000000a06187219 */ /* 0x183fe20000001207 */
[----:B------:R-:W0:Y:S01]  /*e960*/  LDC.64 R20, c[0x0][0x640] ;  /* 0x00019000ff147b82 */ /* 0x000e220000000a00 */
[----:B--2---:R-:W-:Y:S01]  /*e970*/  SHF.R.U32.HI R0, RZ, R10, R7 ;  /* 0x0000000aff007219 */ /* 0x004fe20000011607 */
[----:B------:R-:W-:Y:S01]  /*e980*/  IMAD.MOV.U32 R2, RZ, RZ, R19 ;  /* 0x000000ffff027224 */ /* 0x000fe200078e0013 */
[----:B------:R-:W-:Y:S01]  /*e990*/  IADD3 R5, P1, RZ, -R24, RZ ;  /* 0x80000018ff057210 */ /* 0x000fe20007f3e0ff */
[----:B------:R-:W-:Y:S01]  /*e9a0*/  IMAD.MOV R15, RZ, RZ, -R15 ;  /* 0x000000ffff0f7224 */ /* 0x000fe200078e0a0f */
[----:B------:R-:W-:Y:S01]  /*e9b0*/  ULDC UR6, c[0x0][0x154] ;  /* 0x0000550000067ab9 */ /* 0x000fe20000000800 */
[----:B------:R-:W-:Y:S02]  /*e9c0*/  IMAD.MOV.U32 R7, RZ, RZ, 0x1 ;  /* 0x00000001ff077424 */ /* 0x000fe400078e00ff */
[----:B------:R-:W1:Y:S01]  /*e9d0*/  LDC R4, c[0x0][0x618] ;  /* 0x00018600ff047b82 */ /* 0x000e620000000800 */
[----:B------:R-:W-:-:S02]  /*e9e0*/  IMAD.X R3, RZ, RZ, ~R0, P1 ;  /* 0x000000ffff037224 */ /* 0x000fc400008e0e00 */
[----:B------:R-:W-:Y:S02]  /*e9f0*/  IMAD R15, R17, R15, R14 ;  /* 0x0000000f110f7224 */ /* 0x000fe400078e020e */
[-C--:B------:R-:W-:Y:S02]  /*ea00*/  IMAD R0, R3, R12.reuse, RZ ;  /* 0x0000000c03007224 */ /* 0x080fe400078e02ff */
[----:B------:R-:W-:Y:S01]  /*ea10*/  IMAD.MOV.U32 R3, RZ, RZ, R22 ;  /* 0x000000ffff037224 */ /* 0x000fe200078e0016 */
[----:B------:R-:W2:Y:S01]  /*ea20*/  LDC R6, c[0x0][0x608] ;  /* 0x00018200ff067b82 */ /* 0x000ea20000000800 */
[----:B------:R-:W-:-:S04]  /*ea30*/  IMAD.WIDE.U32 R2, R5, R12, R2 ;  /* 0x0000000c05027225 */ /* 0x000fc800078e0002 */
[----:B------:R-:W-:-:S03]  /*ea40*/  IMAD R5, R5, R13, R0 ;  /* 0x0000000d05057224 */ /* 0x000fc600078e0200 */
[----:B------:R-:W5:Y:S01]  /*ea50*/  LDC R18, c[0x0][0x658] ;  /* 0x00019600ff127b82 */ /* 0x000f620000000800 */
[----:B------:R-:W-:Y:S01]  /*ea60*/  I2FP.F32.U32 R0, R16 ;  /* 0x0000001000007245 */ /* 0x000fe20000201000 */
[----:B------:R-:W-:Y:S01]  /*ea70*/  IMAD.IADD R3, R3, 0x1, R5 ;  /* 0x0000000103037824 */ /* 0x000fe200078e0205 */
[----:B0-----:R-:W-:Y:S01]  /*ea80*/  ISETP.NE.U32.AND P1, PT, R20, RZ, PT ;  /* 0x000000ff1400720c */ /* 0x001fe20003f25070 */
[----:B------:R-:W-:Y:S02]  /*ea90*/  IMAD.MOV.U32 R5, RZ, RZ, -0x1 ;  /* 0xffffffffff057424 */ /* 0x000fe400078e00ff */
[----:B------:R-:W-:Y:S02]  /*eaa0*/  FMUL R0, R0, UR6 ;  /* 0x0000000600007c20 */ /* 0x000fe40008400000 */
[----:B------:R-:W0:Y:S01]  /*eab0*/  LDC R13, c[0x0][0x148] ;  /* 0x00005200ff0d7b82 */ /* 0x000e220000000800 */
[----:B-1----:R-:W-:Y:S01]  /*eac0*/  SHF.R.U64 R10, R2, R4, R3 ;  /* 0x00000004020a7219 */ /* 0x002fe20000001203 */
[----:B------:R1:W0:Y:S01]  /*ead0*/  F2I.U32.TRUNC.NTZ R12, R0 ;  /* 0x00000000000c7305 */ /* 0x000222000020f000 */
[----:B------:R-:W-:-:S02]  /*eae0*/  ISETP.NE.AND.EX P1, PT, R21, RZ, PT, P1 ;  /* 0x000000ff1500720c */ /* 0x000fc40003f25310 */
[----:B------:R-:W-:-:S03]  /*eaf0*/  SHF.R.U32.HI R3, RZ, R4, R3 ;  /* 0x00000004ff037219 */ /* 0x000fc60000011603 */
[----:B------:R-:W0:Y:S01]  /*eb00*/  LDC R14, c[0x0][0x600] ;  /* 0x00018000ff0e7b82 */ /* 0x000e220000000800 */
[-CC-:B--2---:R-:W-:Y:S02]  /*eb10*/  SHF.R.U64 R8, R10, R6.reuse, R3.reuse ;  /* 0x000000060a087219 */ /* 0x184fe40000001203 */
[----:B------:R-:W-:-:S05]  /*eb20*/  SHF.R.U32.HI R3, RZ, R6, R3 ;  /* 0x00000006ff037219 */ /* 0x000fca0000011603 */
[----:B------:R-:W2:Y:S01]  /*eb30*/  LDC R19, c[0x0][0x648] ;  /* 0x00019200ff137b82 */ /* 0x000ea20000000800 */
[-CC-:B-----5:R-:W-:Y:S02]  /*eb40*/  SHF.R.U64 R11, R8, R18.reuse, R3.reuse ;  /* 0x00000012080b7219 */ /* 0x1a0fe40000001203 */
[-C--:B------:R-:W-:Y:S02]  /*eb50*/  SHF.L.U32 R5, R5, R18.reuse, RZ ;  /* 0x0000001205057219 */ /* 0x080fe400000006ff */
[-C--:B------:R-:W-:Y:S01]  /*eb60*/  SHF.R.U32.HI R3, RZ, R18.reuse, R3 ;  /* 0x00000012ff037219 */ /* 0x080fe20000011603 */
[----:B------:R-:W-:Y:S01]  /*eb70*/  IMAD.MOV.U32 R2, RZ, RZ, R11 ;  /* 0x000000ffff027224 */ /* 0x000fe200078e000b */
[----:B------:R-:W-:Y:S01]  /*eb80*/  SHF.L.U32 R40, R7, R18, RZ ;  /* 0x0000001207287219 */ /* 0x000fe200000006ff */
[----:B------:R-:W0:Y:S01]  /*eb90*/  LDC R22, c[0x0][0x638] ;  /* 0x00018e00ff167b82 */ /* 0x000e220000000800 */
[----:B------:R-:W-:-:S07]  /*eba0*/  LOP3.LUT R17, RZ, R5, RZ, 0x33, !PT ;  /* 0x00000005ff117212 */ /* 0x000fce00078e33ff */
[----:B------:R-:W0:Y:S01]  /*ebb0*/  LDC R23, c[0x0][0x610] ;  /* 0x00018400ff177b82 */ /* 0x000e220000000800 */
[----:B-1----:R-:W-:Y:S05]  /*ebc0*/  @!P1 BRA `(.L_x_298) ;  /* 0x0000000000289947 */ /* 0x002fea0003800000 */
[----:B------:R-:W1:Y:S02]  /*ebd0*/  LDC R0, c[0x0][0x64c] ;  /* 0x00019300ff007b82 */ /* 0x000e640000000800 */
[----:B-1----:R-:W-:-:S05]  /*ebe0*/  IADD3 R7, P1, R11, R0, RZ ;  /* 0x000000000b077210 */ /* 0x002fca0007f3e0ff */
        /* <DEDUP_REMOVED lines=8> */
.L_x_298:
[----:B--2---:R-:W-:Y:S01]  /*ec70*/  SHF.R.U64 R0, R2, R19, R3 ;  /* 0x0000001302007219 */ /* 0x004fe20000001203 */
[----:B0-----:R-:W-:Y:S01]  /*ec80*/  VIADD R3, R14, 0xffffffff ;  /* 0xffffffff0e037836 */ /* 0x001fe20000000000 */
[----:B------:R-:W-:Y:S01]  /*ec90*/  LOP3.LUT R5, R8, R17, RZ, 0xc0, !PT ;  /* 0x0000001108057212 */ /* 0x000fe200078ec0ff */
[----:B------:R-:W-:Y:S01]  /*eca0*/  IMAD.MOV R12, RZ, RZ, -R12 ;  /* 0x000000ffff0c7224 */ /* 0x000fe200078e0a0c */
[----:B------:R-:W-:Y:S01]  /*ecb0*/  R2UR UR22, R24 ;  /* 0x00000000181672ca */ /* 0x000fe200000e0000 */
[----:B------:R-:W-:Y:S01]  /*ecc0*/  IMAD.MOV R2, RZ, RZ, -R0 ;  /* 0x000000ffff027224 */ /* 0x000fe200078e0a00 */
[----:B------:R-:W-:Y:S01]  /*ecd0*/  LOP3.LUT R3, R10, R3, RZ, 0xc0, !PT ;  /* 0x000000030a037212 */ /* 0x000fe200078ec0ff */
[----:B------:R-:W-:Y:S02]  /*ece0*/  IMAD R40, R40, R0, R5 ;  /* 0x0000000028287224 */ /* 0x000fe400078e0205 */
[----:B------:R-:W-:Y:S02]  /*ecf0*/  @P4 IMAD R15, R13, R12, R16 ;  /* 0x0000000c0d0f4224 */ /* 0x000fe400078e0210 */
[----:B------:R-:W-:-:S02]  /*ed00*/  IMAD R0, R2, R22, R11 ;  /* 0x0000001602007224 */ /* 0x000fc400078e020b */
[----:B------:R-:W-:Y:S02]  /*ed10*/  IMAD R40, R40, R23, R15 ;  /* 0x0000001728287224 */ /* 0x000fe400078e020f */
[----:B------:R-:W-:Y:S02]  /*ed20*/  IMAD R3, R0, R14, R3 ;  /* 0x0000000e00037224 */ /* 0x000fe400078e0203 */
[----:B------:R-:W-:-:S03]  /*ed30*/  IMAD.MOV.U32 R0, RZ, RZ, 0x1 ;  /* 0x00000001ff007424 */ /* 0x000fc600078e00ff */
[----:B------:R-:W-:Y:S02]  /*ed40*/  SEL R2, R3, R40, !P4 ;  /* 0x0000002803027207 */ /* 0x000fe40006000000 */
[----:B------:R-:W-:-:S03]  /*ed50*/  SEL R40, R40, R3, !P4 ;  /* 0x0000000328287207 */ /* 0x000fc60006000000 */
[----:B------:R2:W-:Y:S04]  /*ed60*/  STL [R1+0x84], R2 ;  /* 0x0000840201007387 */ /* 0x0005e80000100800 */
.L_x_296:
[----:B------:R0:W-:Y:S01]  /*ed70*/  STL [R1+0x88], R40 ;  /* 0x0000882801007387 */ /* 0x0001e20000100800 */
[----:B------:R-:W-:-:S13]  /*ed80*/  LOP3.LUT P1, RZ, R0, 0xff, RZ, 0xc0, !PT ;  /* 0x000000ff00ff7812 */ /* 0x000fda000782c0ff */
[----:B0-----:R-:W-:Y:S05]  /*ed90*/  @P1 BRA `(.L_x_299) ;  /* 0xffffff2400281947 */ /* 0x001fea000383ffff */
[----:B------:R-:W-:Y:S05]  /*eda0*/  EXIT ;  /* 0x000000000000794d */ /* 0x000fea0003800000 */
.L_x_7:
[----:B------:R-:W2:Y:S01]  /*edb0*/  LDL R22, [R1+0x80] ;  /* 0x0000800001167983 */ /* 0x000ea20000100800 */
[----:B0-----:R-:W-:-:S03]  /*edc0*/  ULDC.64 UR4, c[0x0][0x650] ;  /* 0x0001940000047ab9 */ /* 0x001fc60000000a00 */
[----:B-1----:R-:W3:Y:S01]  /*edd0*/  LDL R23, [R1+0x7c] ;  /* 0x00007c0001177983 */ /* 0x002ee20000100800 */
[----:B------:R-:W-:Y:S01]  /*ede0*/  PRMT R4, RZ, 0x7610, R4 ;  /* 0x00007610ff047816 */ /* 0x000fe20000000004 */
[----:B------:R-:W-:Y:S02]  /*edf0*/  IMAD.MOV.U32 R5, RZ, RZ, -0x1 ;  /* 0xffffffffff057424 */ /* 0x000fe400078e00ff */
[----:B------:R-:W-:Y:S02]  /*ee00*/  IMAD.MOV.U32 R7, RZ, RZ, -0x1 ;  /* 0xffffffffff077424 */ /* 0x000fe400078e00ff */
[----:B------:R-:W-:Y:S01]  /*ee10*/  IMAD.MOV.U32 R6, RZ, RZ, -0x1 ;  /* 0xffffffffff067424 */ /* 0x000fe200078e00ff */
[----:B--2---:R-:W-:-:S04]  /*ee20*/  ISETP.GE.U32.AND P0, PT, R22, UR4, PT ;  /* 0x0000000416007c0c */ /* 0x004fc8000bf06070 */
[----:B---3--:R-:W-:-:S13]  /*ee30*/  ISETP.GE.U32.AND.EX P0, PT, R23, UR5, PT, P0 ;  /* 0x0000000517007c0c */ /* 0x008fda000bf06100 */
[----:B------:R-:W-:Y:S05]  /*ee40*/  @P0 BRA `(.L_x_300) ;  /* 0x00000004002c0947 */ /* 0x000fea0003800000 */
[----:B------:R-:W0:Y:S01]  /*ee50*/  LDC.64 R14, c[0x0][0x628] ;  /* 0x00018a00ff0e7b82 */ /* 0x000e220000000a00 */
[----:B------:R-:W-:Y:S02]  /*ee60*/  IMAD.MOV.U32 R8, RZ, RZ, R22 ;  /* 0x000000ffff087224 */ /* 0x000fe400078e0016 */
[----:B------:R-:W-:-:S05]  /*ee70*/  IMAD.MOV.U32 R9, RZ, RZ, R23 ;  /* 0x000000ffff097224 */ /* 0x000fca00078e0017 */
[----:B------:R-:W1:Y:S08]  /*ee80*/  LDC R10, c[0x0][0x630] ;  /* 0x00018c00ff0a7b82 */ /* 0x000e700000000800 */
[----:B------:R-:W2:Y:S01]  /*ee90*/  LDC.64 R16, c[0x0][0x620] ;  /* 0x00018800ff107b82 */ /* 0x000ea20000000a00 */
[----:B0-----:R-:W-:-:S04]  /*eea0*/  ISETP.NE.U32.AND P0, PT, R14, RZ, PT ;  /* 0x000000ff0e00720c */ /* 0x001fc80003f05070 */
[----:B------:R-:W-:-:S13]  /*eeb0*/  ISETP.NE.AND.EX P0, PT, R15, RZ, PT, P0 ;  /* 0x000000ff0f00720c */ /* 0x000fda0003f05300 */
[----:B-12---:R-:W-:Y:S05]  /*eec0*/  @!P0 BRA `(.L_x_301) ;  /* 0x0000000000288947 */ /* 0x006fea0003800000 */
        /* <DEDUP_REMOVED lines=10> */
.L_x_301:
[----:B------:R-:W0:Y:S01]  /*ef70*/  LDC.64 R20, c[0x0][0x640] ;  /* 0x00019000ff147b82 */ /* 0x000e220000000a00 */
[-CC-:B------:R-:W-:Y:S02]  /*ef80*/  SHF.R.U64 R14, R8, R10.reuse, R9.reuse ;  /* 0x0000000a080e7219 */ /* 0x180fe40000001209 */
[----:B------:R-:W-:Y:S02]  /*ef90*/  SHF.R.U32.HI R4, RZ, R10, R9 ;  /* 0x0000000aff047219 */ /* 0x000fe40000011609 */
[----:B------:R-:W-:-:S03]  /*efa0*/  IADD3 R7, P0, RZ, -R14, RZ ;  /* 0x8000000eff077210 */ /* 0x000fc60007f1e0ff */
[----:B------:R-:W1:Y:S02]  /*efb0*/  LDC R8, c[0x0][0x618] ;  /* 0x00018600ff087b82 */ /* 0x000e640000000800 */
[----:B------:R-:W-:Y:S02]  /*efc0*/  IMAD.X R5, RZ, RZ, ~R4, P0 ;  /* 0x000000ffff057224 */ /* 0x000fe400000e0e04 */
[----:B------:R-:W-:Y:S02]  /*efd0*/  IMAD.MOV.U32 R4, RZ, RZ, R22 ;  /* 0x000000ffff047224 */ /* 0x000fe400078e0016 */
[-C--:B------:R-:W-:Y:S02]  /*efe0*/  IMAD R6, R5, R16.reuse, RZ ;  /* 0x0000001005067224 */ /* 0x080fe400078e02ff */
[----:B------:R-:W2:Y:S01]  /*eff0*/  LDC R18, c[0x0][0x608] ;  /* 0x00018200ff127b82 */ /* 0x000ea20000000800 */
[----:B------:R-:W-:Y:S02]  /*f000*/  IMAD.MOV.U32 R5, RZ, RZ, R23 ;  /* 0x000000ffff057224 */ /* 0x000fe400078e0017 */
[----:B------:R-:W-:-:S05]  /*f010*/  IMAD.WIDE.U32 R4, R7, R16, R4 ;  /* 0x0000001007047225 */ /* 0x000fca00078e0004 */
[----:B------:R-:W3:Y:S01]  /*f020*/  LDC R19, c[0x0][0x658] ;  /* 0x00019600ff137b82 */ /* 0x000ee20000000800 */
[----:B------:R-:W-:Y:S01]  /*f030*/  IMAD R7, R7, R17, R6 ;  /* 0x0000001107077224 */ /* 0x000fe200078e0206 */
[----:B0-----:R-:W-:Y:S01]  /*f040*/  ISETP.NE.U32.AND P0, PT, R20, RZ, PT ;  /* 0x000000ff1400720c */ /* 0x001fe20003f05070 */
[----:B------:R-:W-:Y:S02]  /*f050*/  IMAD.MOV.U32 R6, RZ, RZ, -0x1 ;  /* 0xffffffffff067424 */ /* 0x000fe400078e00ff */
[----:B------:R-:W-:Y:S01]  /*f060*/  IMAD.IADD R5, R5, 0x1, R7 ;  /* 0x0000000105057824 */ /* 0x000fe200078e0207 */
[----:B------:R-:W-:Y:S02]  /*f070*/  ISETP.NE.AND.EX P0, PT, R21, RZ, PT, P0 ;  /* 0x000000ff1500720c */ /* 0x000fe40003f05300 */
[----:B------:R-:W0:Y:S02]  /*f080*/  LDC R17, c[0x0][0x600] ;  /* 0x00018000ff117b82 */ /* 0x000e240000000800 */
[----:B-1----:R-:W-:-:S02]  /*f090*/  SHF.R.U64 R10, R4, R8, R5 ;  /* 0x00000008040a7219 */ /* 0x002fc40000001205 */
[----:B------:R-:W-:-:S04]  /*f0a0*/  SHF.R.U32.HI R5, RZ, R8, R5 ;  /* 0x00000008ff057219 */ /* 0x000fc80000011605 */
[----:B------:R-:W1:Y:S01]  /*f0b0*/  LDC R22, c[0x0][0x648] ;  /* 0x00019200ff167b82 */ /* 0x000e620000000800 */
[-CC-:B--2---:R-:W-:Y:S02]  /*f0c0*/  SHF.R.U64 R15, R10, R18.reuse, R5.reuse ;  /* 0x000000120a0f7219 */ /* 0x184fe40000001205 */
[----:B------:R-:W-:Y:S01]  /*f0d0*/  SHF.R.U32.HI R4, RZ, R18, R5 ;  /* 0x00000012ff047219 */ /* 0x000fe20000011605 */
[----:B------:R-:W-:-:S04]  /*f0e0*/  IMAD.MOV.U32 R18, RZ, RZ, 0x1 ;  /* 0x00000001ff127424 */ /* 0x000fc800078e00ff */
[----:B------:R-:W2:Y:S01]  /*f0f0*/  LDC R23, c[0x0][0x638] ;  /* 0x00018e00ff177b82 */ /* 0x000ea20000000800 */
[-CC-:B---3--:R-:W-:Y:S02]  /*f100*/  SHF.R.U64 R16, R15, R19.reuse, R4.reuse ;  /* 0x000000130f107219 */ /* 0x188fe40000001204 */
[-C--:B------:R-:W-:Y:S02]  /*f110*/  SHF.L.U32 R6, R6, R19.reuse, RZ ;  /* 0x0000001306067219 */ /* 0x080fe400000006ff */
[----:B------:R-:W-:Y:S01]  /*f120*/  SHF.R.U32.HI R5, RZ, R19, R4 ;  /* 0x00000013ff057219 */ /* 0x000fe20000011604 */
[----:B------:R-:W-:Y:S01]  /*f130*/  IMAD.MOV.U32 R4, RZ, RZ, R16 ;  /* 0x000000ffff047224 */ /* 0x000fe200078e0010 */
[----:B------:R-:W-:Y:S01]  /*f140*/  LOP3.LUT R24, RZ, R6, RZ, 0x33, !PT ;  /* 0x00000006ff187212 */ /* 0x000fe200078e33ff */
[----:B------:R-:W3:Y:S01]  /*f150*/  LDC R25, c[0x0][0x610] ;  /* 0x00018400ff197b82 */ /* 0x000ee20000000800 */
[----:B------:R-:W-:Y:S05]  /*f160*/  @!P0 BRA `(.L_x_302) ;  /* 0x0000000000288947 */ /* 0x000fea0003800000 */
        /* <DEDUP_REMOVED lines=10> */
.L_x_302:
[----:B-1----:R-:W-:Y:S01]  /*f210*/  SHF.R.U64 R4, R4, R22, R5 ;  /* 0x0000001604047219 */ /* 0x002fe20000001205 */
[----:B0-----:R-:W-:Y:S01]  /*f220*/  VIADD R7, R17, 0xffffffff ;  /* 0xffffffff11077836 */ /* 0x001fe20000000000 */
[----:B------:R-:W-:Y:S01]  /*f230*/  SHF.L.U32 R18, R18, R19, RZ ;  /* 0x0000001312127219 */ /* 0x000fe200000006ff */
[----:B------:R-:W-:Y:S01]  /*f240*/  @P4 IMAD R0, R11, R12, R2 ;  /* 0x0000000c0b004224 */ /* 0x000fe200078e0202 */
[----:B------:R-:W-:Y:S01]  /*f250*/  LOP3.LUT R3, R15, R24, RZ, 0xc0, !PT ;  /* 0x000000180f037212 */ /* 0x000fe200078ec0ff */
[----:B------:R-:W-:Y:S01]  /*f260*/  IMAD.MOV R5, RZ, RZ, -R4 ;  /* 0x000000ffff057224 */ /* 0x000fe200078e0a04 */
[----:B------:R-:W-:Y:S01]  /*f270*/  LOP3.LUT R7, R10, R7, RZ, 0xc0, !PT ;  /* 0x000000070a077212 */ /* 0x000fe200078ec0ff */
[----:B------:R-:W-:Y:S02]  /*f280*/  IMAD.MOV.U32 R6, RZ, RZ, R14 ;  /* 0x000000ffff067224 */ /* 0x000fe400078e000e */
[----:B------:R-:W-:Y:S02]  /*f290*/  IMAD R3, R18, R4, R3 ;  /* 0x0000000412037224 */ /* 0x000fe400078e0203 */
[----:B--2---:R-:W-:-:S02]  /*f2a0*/  IMAD R2, R5, R23, R16 ;  /* 0x0000001705027224 */ /* 0x004fc400078e0210 */
[----:B---3--:R-:W-:Y:S02]  /*f2b0*/  IMAD R0, R3, R25, R0 ;  /* 0x0000001903007224 */ /* 0x008fe400078e0200 */
[----:B------:R-:W-:Y:S02]  /*f2c0*/  IMAD R5, R2, R17, R7 ;  /* 0x0000001102057224 */ /* 0x000fe400078e0207 */
[----:B------:R-:W-:-:S03]  /*f2d0*/  IMAD.MOV.U32 R4, RZ, RZ, 0x1 ;  /* 0x00000001ff047424 */ /* 0x000fc600078e00ff */
[----:B------:R-:W-:Y:S02]  /*f2e0*/  SEL R7, R5, R0, !P4 ;  /* 0x0000000005077207 */ /* 0x000fe40006000000 */
[----:B------:R-:W-:-:S07]  /*f2f0*/  SEL R5, R0, R5, !P4 ;  /* 0x0000000500057207 */ /* 0x000fce0006000000 */
.L_x_300:
[----:B------:R-:W-:-:S08]  /*f300*/  NOP ;  /* 0x0000000000007918 */ /* 0x000fd00000000000 */
[----:B------:R-:W0:-:S00]  /*f310*/  USETMAXREG.DEALLOC.CTAPOOL 0x28 ;  /* 0x00000028000079c8 */ /* 0x000e0000080e0500 */
[----:B------:R-:W-:-:S13]  /*f320*/  ISETP.NE.AND P0, PT, RZ, UR8, PT ;  /* 0x00000008ff007c0c */ /* 0x000fda000bf05270 */
[----:B------:R-:W-:Y:S05]  /*f330*/  @P0 EXIT ;  /* 0x000000000000094d */ /* 0x000fea0003800000 */
[----:B0-----:R-:W-:Y:S01]  /*f340*/  LOP3.LUT P0, RZ, R4, 0xff, RZ, 0xc0, !PT ;  /* 0x000000ff04ff7812 */ /* 0x001fe2000780c0ff */
[----:B------:R-:W-:Y:S02]  /*f350*/  IMAD.MOV.U32 R8, RZ, RZ, 0x1 ;  /* 0x00000001ff087424 */ /* 0x000fe400078e00ff */
[----:B------:R-:W-:-:S10]  /*f360*/  IMAD.MOV.U32 R11, RZ, RZ, RZ ;  /* 0x000000ffff0b7224 */ /* 0x000fd400078e00ff */
[----:B------:R-:W-:Y:S05]  /*f370*/  @!P0 BRA `(.L_x_303) ;  /* 0x0000000c00608947 */ /* 0x000fea0003800000 */
[----:B------:R-:W0:Y:S01]  /*f380*/  S2UR UR12, SR_CgaCtaId ;  /* 0x00000000000c79c3 */ /* 0x000e220000008800 */
[----:B------:R-:W-:Y:S01]  /*f390*/  ULDC UR4, c[0x0][0x28c] ;  /* 0x0000a30000047ab9 */ /* 0x000fe20000000800 */
[----:B------:R-:W-:Y:S01]  /*f3a0*/  ULDC UR6, c[0x0][0x658] ;  /* 0x0001960000067ab9 */ /* 0x000fe20000000800 */
[----:B------:R-:W-:Y:S01]  /*f3b0*/  UIADD3 UR10, UR4, 0x3f, URZ ;  /* 0x0000003f040a7890 */ /* 0x000fe2000fffe03f */
[----:B------:R-:W-:Y:S01]  /*f3c0*/  BSSY B0, `(.L_x_303) ;  /* 0x00000d3000007945 */ /* 0x000fe20003800000 */
[----:B------:R-:W-:Y:S01]  /*f3d0*/  UMOV UR7, 0xffffffff ;  /* 0xffffffff00077882 */ /* 0x000fe20000000000 */
[----:B------:R-:W-:Y:S01]  /*f3e0*/  ULDC UR5, c[0x0][0x600] ;  /* 0x0001800000057ab9 */ /* 0x000fe20000000800 */
[----:B------:R-:W-:Y:S01]  /*f3f0*/  UMOV UR9, 0x1 ;  /* 0x0000000100097882 */ /* 0x000fe20000000000 */
[----:B------:R-:W-:Y:S01]  /*f400*/  USHF.L.U32 UR7, UR7, UR6, URZ ;  /* 0x0000000607077299 */ /* 0x000fe2000800063f */
[----:B------:R-:W-:Y:S01]  /*f410*/  IMAD.MOV.U32 R10, RZ, RZ, 0x1 ;  /* 0x00000001ff0a7424 */ /* 0x000fe200078e00ff */
[----:B------:R-:W-:Y:S01]  /*f420*/  UIADD3 UR4, UR5, -0x1, URZ ;  /* 0xffffffff05047890 */ /* 0x000fe2000fffe03f */
[----:B------:R-:W-:Y:S01]  /*f430*/  IMAD.MOV.U32 R8, RZ, RZ, 0x1 ;  /* 0x00000001ff087424 */ /* 0x000fe200078e00ff */
[----:B------:R-:W-:Y:S01]  /*f440*/  USHF.R.S32.HI UR11, URZ, 0x1f, UR10 ;  /* 0x0000001f3f0b7899 */ /* 0x000fe2000801140a */
[----:B------:R-:W-:Y:S01]  /*f450*/  IMAD.MOV.U32 R11, RZ, RZ, RZ ;  /* 0x000000ffff0b7224 */ /* 0x000fe200078e00ff */
[----:B------:R-:W-:Y:S01]  /*f460*/  ULDC UR8, c[0x0][0xc] ;  /* 0x0000030000087ab9 */ /* 0x000fe20000000800 */
[----:B------:R-:W-:-:S02]  /*f470*/  USHF.L.U32 UR5, UR9, UR6, URZ ;  /* 0x0000000609057299 */ /* 0x000fc4000800063f */
[----:B------:R-:W-:Y:S01]  /*f480*/  ULEA.HI UR11, UR11, UR10, URZ, 0x6 ;  /* 0x0000000a0b0b7291 */ /* 0x000fe2000f8f303f */
[----:B------:R-:W-:Y:S01]  /*f490*/  ULDC UR9, c[0x0][0x10] ;  /* 0x0000040000097ab9 */ /* 0x000fe20000000800 */
[----:B------:R-:W-:Y:S02]  /*f4a0*/  ULOP3.LUT UR6, URZ, UR7, URZ, 0x33, !UPT ;  /* 0x000000073f067292 */ /* 0x000fe4000f8e333f */
[----:B------:R-:W-:Y:S01]  /*f4b0*/  UIMAD.WIDE.U32 UR8, UR8, UR9, URZ ;  /* 0x00000009080872a5 */ /* 0x000fe2000f8e003f */
[----:B------:R-:W-:Y:S01]  /*f4c0*/  ULDC UR7, c[0x0][0x14] ;  /* 0x0000050000077ab9 */ /* 0x000fe20000000800 */
[----:B------:R-:W-:Y:S01]  /*f4d0*/  USHF.R.S32.HI UR20, URZ, 0x6, UR11 ;  /* 0x000000063f147899 */ /* 0x000fe2000801140b */
[----:B0-----:R-:W-:Y:S01]  /*f4e0*/  IMAD.U32 R0, RZ, RZ, UR12 ;  /* 0x0000000cff007e24 */ /* 0x001fe2000f8e00ff */
[----:B------:R-:W-:Y:S02]  /*f4f0*/  UIMAD.WIDE.U32 UR24, UR8, UR7, URZ ;  /* 0x00000007081872a5 */ /* 0x000fe4000f8e003f */
[----:B------:R-:W-:-:S02]  /*f500*/  UIMAD UR18, UR9, UR7, URZ ;  /* 0x00000007091272a4 */ /* 0x000fc4000f8e023f */
[----:B------:R-:W-:Y:S02]  /*f510*/  ULOP3.LUT UR23, UR13, 0x2, URZ, 0xfc, !UPT ;  /* 0x000000020d177892 */ /* 0x000fe4000f8efc3f */
[----:B------:R-:W-:Y:S02]  /*f520*/  UIADD3 UR18, UR25, UR18, URZ ;  /* 0x0000001219127290 */ /* 0x000fe4000fffe03f */
[----:B------:R-:W-:Y:S01]  /*f530*/  UIADD3 UR28, UR20, 0x1, URZ ;  /* 0x00000001141c7890 */ /* 0x000fe2000fffe03f */
[----:B------:R-:W-:-:S11]  /*f540*/  ULDC.64 UR26, c[0x0][0x198] ;  /* 0x00006600001a7ab9 */ /* 0x000fd60000000a00 */
.L_x_314:
[----:B------:R-:W-:-:S03]  /*f550*/  UMOV UR7, 0xffffffff ;  /* 0xffffffff00077882 */ /* 0x000fc60000000000 */
[----:B------:R-:W-:Y:S05]  /*f560*/  BRA.DIV UR7, `(.L_x_304) ;  /* 0x0000000e07bc7947 */ /* 0x000fea000b800000 */
[----:B------:R-:W-:-:S13]  /*f570*/  ELECT P0, URZ, PT ;  /* 0x00000000003f782f */ /* 0x000fda0003800000 */
.L_x_324:
[----:B------:R-:W0:Y:S01]  /*f580*/  LDC R2, c[0x0][0x28c] ;  /* 0x0000a300ff027b82 */ /* 0x000e220000000800 */
[----:B------:R-:W-:Y:S01]  /*f590*/  BSSY B1, `(.L_x_305) ;  /* 0x000003c000017945 */ /* 0x000fe20003800000 */
[----:B0-----:R-:W-:-:S13]  /*f5a0*/  ISETP.LT.OR P0, PT, R2, 0x1, !P0 ;  /* 0x000000010200780c */ /* 0x001fda0004701670 */
[----:B------:R-:W-:Y:S05]  /*f5b0*/  @P0 BRA `(.L_x_306) ;  /* 0x0000000000e40947 */ /* 0x000fea0003800000 */
[----:B------:R-:W-:Y:S02]  /*f5c0*/  IMAD R5, R5, 0x2, R0 ;  /* 0x0000000205057824 */ /* 0x000fe400078e0200 */
[----:B------:R-:W-:Y:S02]  /*f5d0*/  IMAD.SHL.U32 R9, R7, 0x80, RZ ;  /* 0x0000008007097824 */ /* 0x000fe400078e00ff */
[----:B------:R-:W-:Y:S02]  /*f5e0*/  IMAD.MOV.U32 R14, RZ, RZ, RZ ;  /* 0x000000ffff0e7224 */ /* 0x000fe400078e00ff */
[----:B------:R-:W-:Y:S02]  /*f5f0*/  IMAD.U32 R15, RZ, RZ, UR28 ;  /* 0x0000001cff0f7e24 */ /* 0x000fe4000f8e00ff */
[----:B------:R-:W-:Y:S02]  /*f600*/  IMAD.MOV.U32 R2, RZ, RZ, R8 ;  /* 0x000000ffff027224 */ /* 0x000fe400078e0008 */
[----:B------:R-:W-:-:S02]  /*f610*/  IMAD.MOV.U32 R3, RZ, RZ, R11 ;  /* 0x000000ffff037224 */ /* 0x000fc400078e000b */
[----:B------:R-:W-:-:S07]  /*f620*/  IMAD.SHL.U32 R7, R5, 0x80, RZ ;  /* 0x0000008005077824 */ /* 0x000fce00078e00ff */
.L_x_309:
[----:B------:R-:W0:Y:S01]  /*f630*/  S2UR UR7, SR_CgaCtaId ;  /* 0x00000000000779c3 */ /* 0x000e220000008800 */
[----:B------:R-:W1:Y:S01]  /*f640*/  S2R R16, SR_TID.X ;  /* 0x0000000000107919 */ /* 0x000e620000002100 */
[----:B------:R-:W-:Y:S02]  /*f650*/  MOV R5, 0x400 ;  /* 0x0000040000057802 */ /* 0x000fe40000000f00 */
[----:B------:R-:W-:Y:S01]  /*f660*/  SHF.L.U32 R4, R2, 0x1f, RZ ;  /* 0x0000001f02047819 */ /* 0x000fe200000006ff */
[----:B0-----:R-:W-:-:S05]  /*f670*/  IMAD.U32 R0, RZ, RZ, UR7 ;  /* 0x00000007ff007e24 */ /* 0x001fca000f8e00ff */
[----:B------:R-:W-:Y:S02]  /*f680*/  LEA R12, R0, R5, 0x18 ;  /* 0x00000005000c7211 */ /* 0x000fe400078ec0ff */
[----:B-1----:R-:W-:-:S03]  /*f690*/  LOP3.LUT P1, RZ, R16, 0x7f, RZ, 0xc0, !PT ;  /* 0x0000007f10ff7812 */ /* 0x002fc6000782c0ff */
[----:B------:R-:W-:-:S04]  /*f6a0*/  IMAD R13, R3, 0x8, R12 ;  /* 0x00000008030d7824 */ /* 0x000fc800078e020c */
[----:B------:R-:W0:Y:S06]  /*f6b0*/  SYNCS.PHASECHK.TRANS64.TRYWAIT P0, [R13+URZ+0x18], R4 ;  /* 0x000018040d0075a7 */ /* 0x000e2c000800017f */
[----:B------:R-:W1:Y:S01]  /*f6c0*/  @!P1 LDC R5, c[0x0][0x500] ;  /* 0x00014000ff059b82 */ /* 0x000e620000000800 */
[----:B0-----:R-:W-:Y:S05]  /*f6d0*/  @!P0 BRA `(.L_x_307) ;  /* 0x0000000c00808947 */ /* 0x001fea0003800000 */
.L_x_325:
[----:B------:R-:W-:Y:S01]  /*f6e0*/  UPRMT UR7, UR23, 0x9910, URZ ;  /* 0x0000991017077896 */ /* 0x000fe2000800003f */
[----:B-1----:R1:W-:Y:S03]  /*f6f0*/  @!P1 SYNCS.ARRIVE.TRANS64 RZ, [R13+URZ], R5 ;  /* 0x000000050dff99a7 */ /* 0x0023e6000800003f */
[----:B------:R-:W-:-:S06]  /*f700*/  UISETP.NE.AND UP0, UPT, UR7, 0x2, UPT ;  /* 0x000000020700788c */ /* 0x000fcc000bf05270 */
[----:B------:R-:W-:-:S13]  /*f710*/  PLOP3.LUT P0, PT, PT, PT, UP0, 0x80, 0x0 ;  /* 0x000000000000781c */ /* 0x000fda0003f0f008 */
[----:B-1----:R-:W-:Y:S05]  /*f720*/  @P0 BRA `(.L_x_308) ;  /* 0x0000000000040947 */ /* 0x002fea0003800000 */
[----:B------:R-:W-:Y:S01]  /*f730*/  BPT.TRAP 0x1 ;  /* 0x000000040000795c */ /* 0x000fe20000300000 */
.L_x_308:
[----:B0-----:R-:W-:Y:S01]  /*f740*/  IMAD R4, R3, 0x2, R0 ;  /* 0x0000000203047824 */ /* 0x001fe200078e0200 */
[----:B------:R-:W-:Y:S01]  /*f750*/  R2UR UR9, R13 ;  /* 0x000000000d0972ca */ /* 0x000fe200000e0000 */
[----:B------:R-:W-:Y:S01]  /*f760*/  VIADD R15, R15, 0xffffffff ;  /* 0xffffffff0f0f7836 */ /* 0x000fe20000000000 */
[----:B------:R-:W-:Y:S01]  /*f770*/  UIADD3 UR14, UP0, UR26, 0xf0, URZ ;  /* 0x000000f01a0e7890 */ /* 0x000fe2000ff1e03f */
[--C-:B------:R-:W-:Y:S01]  /*f780*/  IMAD.U32 R4, R4, 0x2000, R12.reuse ;  /* 0x0000200004047824 */ /* 0x100fe200078e000c */
[----:B------:R-:W-:Y:S01]  /*f790*/  R2UR UR11, R7 ;  /* 0x00000000070b72ca */ /* 0x000fe200000e0000 */
[C---:B------:R-:W-:Y:S01]  /*f7a0*/  IMAD R12, R3.reuse, 0x2000, R12 ;  /* 0x00002000030c7824 */ /* 0x040fe200078e020c */
[----:B------:R-:W-:Y:S01]  /*f7b0*/  R2UR UR10, R14 ;  /* 0x000000000e0a72ca */ /* 0x000fe200000e0000 */
[----:B------:R-:W-:Y:S01]  /*f7c0*/  UIADD3 UR30, UP1, UR26, 0x1f0, URZ ;  /* 0x000001f01a1e7890 */ /* 0x000fe2000ff3e03f */
[----:B------:R-:W-:Y:S01]  /*f7d0*/  R2UR UR7, R4 ;  /* 0x00000000040772ca */ /* 0x000fe200000e0000 */
[----:B------:R-:W-:Y:S01]  /*f7e0*/  UIADD3.X UR15, URZ, UR27, URZ, UP0, !UPT ;  /* 0x0000001b3f0f7290 */ /* 0x000fe200087fe43f */
[----:B------:R-:W-:Y:S01]  /*f7f0*/  R2UR UR8, R12 ;  /* 0x000000000c0872ca */ /* 0x000fe200000e0000 */
[----:B------:R-:W-:Y:S01]  /*f800*/  VIADD R3, R3, 0x1 ;  /* 0x0000000103037836 */ /* 0x000fe20000000000 */
[----:B------:R-:W-:Y:S01]  /*f810*/  R2UR UR12, R6 ;  /* 0x00000000060c72ca */ /* 0x000fe200000e0000 */
[----:B------:R-:W-:Y:S01]  /*f820*/  UIADD3.X UR31, URZ, UR27, URZ, UP1, !UPT ;  /* 0x0000001b3f1f7290 */ /* 0x000fe20008ffe43f */
[----:B------:R-:W-:Y:S01]  /*f830*/  R2UR UR21, R9 ;  /* 0x00000000091572ca */ /* 0x000fe200000e0000 */
[----:B------:R-:W-:Y:S01]  /*f840*/  UMOV UR22, 0x30000 ;  /* 0x0003000000167882 */ /* 0x000fe20000000000 */
[----:B------:R-:W-:Y:S01]  /*f850*/  ISETP.GT.AND P1, PT, R15, 0x1, PT ;  /* 0x000000010f00780c */ /* 0x000fe20003f24270 */
[----:B------:R-:W-:Y:S01]  /*f860*/  UMOV UR16, 0x0 ;  /* 0x0000000000107882 */ /* 0x000fe20000000000 */
[----:B------:R-:W-:Y:S01]  /*f870*/  UMOV UR17, 0x10000000 ;  /* 0x1000000000117882 */ /* 0x000fe20000000000 */
[----:B------:R-:W-:Y:S01]  /*f880*/  ISETP.NE.AND P0, PT, R3, 0x3, PT ;  /* 0x000000030300780c */ /* 0x000fe20003f05270 */
[----:B------:R-:W-:Y:S01]  /*f890*/  VIADD R14, R14, 0x40 ;  /* 0x000000400e0e7836 */ /* 0x000fe20000000000 */
[----:B------:R-:W-:-:S02]  /*f8a0*/  UIADD3 UR7, UR7, 0x100, URZ ;  /* 0x0000010007077890 */ /* 0x000fc4000fffe03f */
[----:B------:R-:W-:Y:S01]  /*f8b0*/  UIADD3 UR19, UR8, 0xc100, URZ ;  /* 0x0000c10008137890 */ /* 0x000fe2000fffe03f */
[----:B------:R-:W-:Y:S02]  /*f8c0*/  SEL R5, RZ, 0x1, P0 ;  /* 0x00000001ff057807 */ /* 0x000fe40000000000 */
[----:B------:R-:W-:Y:S02]  /*f8d0*/  SEL R3, R3, RZ, P0 ;  /* 0x000000ff03037207 */ /* 0x000fe40000000000 */
[----:B------:R-:W-:Y:S01]  /*f8e0*/  UMOV UR8, UR7 ;  /* 0x0000000700087c82 */ /* 0x000fe20008000000 */
[----:B------:R-:W-:Y:S01]  /*f8f0*/  LOP3.LUT R2, R2, R5, RZ, 0x3c, !PT ;  /* 0x0000000502027212 */ /* 0x000fe200078e3cff */
[----:B------:R0:W-:Y:S02]  /*f900*/  UTMALDG.3D.MULTICAST [UR8], [UR14], UR22, desc[UR16] ;  /* 0x000010080e0073b4 */ /* 0x0001e40008011816 */
[----:B0-----:R-:W-:Y:S01]  /*f910*/  UMOV UR8, UR19 ;  /* 0x0000001300087c82 */ /* 0x001fe20008000000 */
[----:B------:R-:W-:-:S02]  /*f920*/  UMOV UR11, UR21 ;  /* 0x00000015000b7c82 */ /* 0x000fc40008000000 */
[----:B------:R0:W-:Y:S02]  /*f930*/  UTMALDG.3D [UR8], [UR30], desc[UR16] ;  /* 0x000010081e0075b4 */ /* 0x0001e40008011000 */
[----:B0-----:R-:W-:Y:S05]  /*f940*/  @P1 BRA `(.L_x_309) ;  /* 0xfffffffc00381947 */ /* 0x001fea000383ffff */
.L_x_306:
[----:B------:R-:W-:Y:S05]  /*f950*/  BSYNC B1 ;  /* 0x0000000000017941 */ /* 0x000fea0003800000 */
.L_x_305:
[----:B------:R-:W2:Y:S01]  /*f960*/  LDL.LU R17, [R1+0x7c] ;  /* 0x00007c0001117983 */ /* 0x000ea20000300800 */
[----:B------:R-:W-:Y:S01]  /*f970*/  LOP3.LUT P1, RZ, R10, 0xff, RZ, 0xc0, !PT ;  /* 0x000000ff0aff7812 */ /* 0x000fe2000782c0ff */
[----:B------:R-:W-:Y:S01]  /*f980*/  VIADD R4, R11, UR20 ;  /* 0x000000140b047c36 */ /* 0x000fe20008000000 */
[----:B------:R-:W-:Y:S01]  /*f990*/  ULDC.64 UR8, c[0x0][0x650] ;  /* 0x0001940000087ab9 */ /* 0x000fe20000000a00 */
[----:B------:R-:W3:Y:S01]  /*f9a0*/  LDL.LU R16, [R1+0x80] ;  /* 0x0000800001107983 */ /* 0x000ee20000300800 */
[----:B------:R-:W-:Y:S01]  /*f9b0*/  IMAD.U32 R6, RZ, RZ, UR20 ;  /* 0x00000014ff067e24 */ /* 0x000fe2000f8e00ff */
[----:B------:R-:W-:Y:S01]  /*f9c0*/  UISETP.GE.U32.AND UP0, UPT, UR20, 0x3, UPT ;  /* 0x000000031400788c */ /* 0x000fe2000bf06070 */
[----:B------:R-:W-:Y:S01]  /*f9d0*/  ISETP.GT.U32.AND P0, PT, R4, 0x2, PT ;  /* 0x000000020400780c */ /* 0x000fe20003f04070 */
[----:B------:R-:W-:Y:S01]  /*f9e0*/  BSSY B1, `(.L_x_310) ;  /* 0x000006e000017945 */ /* 0x000fe20003800000 */
[----:B------:R-:W-:Y:S01]  /*f9f0*/  IMAD.MOV.U32 R7, RZ, RZ, -0x1 ;  /* 0xffffffffff077424 */ /* 0x000fe200078e00ff */
[----:B------:R-:W-:-:S02]  /*fa00*/  PRMT R10, RZ, 0x7610, R10 ;  /* 0x00007610ff0a7816 */ /* 0x000fc4000000000a */
[----:B------:R-:W-:Y:S01]  /*fa10*/  ISETP.LT.U32.AND P0, PT, R6, 0x3, P0 ;  /* 0x000000030600780c */ /* 0x000fe20000701070 */
[----:B------:R-:W-:Y:S01]  /*fa20*/  IMAD.MOV.U32 R6, RZ, RZ, -0x1 ;  /* 0xffffffffff067424 */ /* 0x000fe200078e00ff */
[----:B------:R-:W0:Y:S01]  /*fa30*/  @P1 S2R R0, SR_CgaCtaId ;  /* 0x0000000000001919 */ /* 0x000e220000008800 */
[----:B------:R-:W-:Y:S02]  /*fa40*/  @P1 MOV R3, 0x400 ;  /* 0x0000040000031802 */ /* 0x000fe40000000f00 */
[----:B------:R-:W-:Y:S02]  /*fa50*/  PLOP3.LUT P2, PT, PT, PT, UP0, 0x80, 0x0 ;  /* 0x000000000000781c */ /* 0x000fe40003f4f008 */
[----:B0-----:R-:W-:Y:S01]  /*fa60*/  @P1 LEA R5, R0, R3, 0x18 ;  /* 0x0000000300051211 */ /* 0x001fe200078ec0ff */
[----:B------:R-:W-:-:S03]  /*fa70*/  IMAD.WIDE.U32 R2, R4, -0x55555555, RZ ;  /* 0xaaaaaaab04027825 */ /* 0x000fc600078e00ff */
[----:B------:R0:W-:Y:S01]  /*fa80*/  @P1 SYNCS.ARRIVE.TRANS64.A1T0 RZ, [R5+URZ+0x48], RZ ;  /* 0x000048ff05ff19a7 */ /* 0x0001e2000810003f */
[----:B------:R-:W-:Y:S02]  /*fa90*/  PRMT R2, RZ, 0x7610, R2 ;  /* 0x00007610ff027816 */ /* 0x000fe40000000002 */
[----:B0-----:R-:W-:Y:S02]  /*faa0*/  SHF.R.U32.HI R5, RZ, 0x1, R3 ;  /* 0x00000001ff057819 */ /* 0x001fe40000011603 */
[----:B------:R-:W-:-:S03]  /*fab0*/  SEL R3, RZ, 0x1, !P0 ;  /* 0x00000001ff037807 */ /* 0x000fc60004000000 */
[----:B------:R-:W-:Y:S01]  /*fac0*/  IMAD R11, R5, -0x3, R4 ;  /* 0xfffffffd050b7824 */ /* 0x000fe200078e0204 */
[----:B------:R-:W-:-:S04]  /*fad0*/  LOP3.LUT R8, R8, R3, RZ, 0x3c, !PT ;  /* 0x0000000308087212 */ /* 0x000fc800078e3cff */
[----:B------:R-:W-:Y:S01]  /*fae0*/  @P2 LOP3.LUT R8, R8, 0x1, R5, 0x78, !PT ;  /* 0x0000000108082812 */ /* 0x000fe200078e7805 */
[----:B------:R-:W-:Y:S01]  /*faf0*/  IMAD.MOV.U32 R5, RZ, RZ, -0x1 ;  /* 0xffffffffff057424 */ /* 0x000fe200078e00ff */
[----:B---3--:R-:W-:-:S04]  /*fb00*/  IADD3 R16, P1, R16, UR24, RZ ;  /* 0x0000001810107c10 */ /* 0x008fc8000ff3e0ff */
[----:B--2---:R-:W-:Y:S01]  /*fb10*/  IADD3.X R17, R17, UR18, RZ, P1, !PT ;  /* 0x0000001211117c10 */ /* 0x004fe20008ffe4ff */
[----:B------:R0:W-:Y:S01]  /*fb20*/  STL [R1+0x80], R16 ;  /* 0x0000801001007387 */ /* 0x0001e20000100800 */
[----:B------:R-:W-:-:S03]  /*fb30*/  ISETP.GE.U32.AND P0, PT, R16, UR8, PT ;  /* 0x0000000810007c0c */ /* 0x000fc6000bf06070 */
[----:B------:R0:W-:Y:S01]  /*fb40*/  STL [R1+0x7c], R17 ;  /* 0x00007c1101007387 */ /* 0x0001e20000100800 */
[----:B------:R-:W-:-:S13]  /*fb50*/  ISETP.GE.U32.AND.EX P0, PT, R17, UR9, PT, P0 ;  /* 0x0000000911007c0c */ /* 0x000fda000bf06100 */
[----:B0-----:R-:W-:Y:S05]  /*fb60*/  @P0 BRA `(.L_x_311) ;  /* 0x0000000400540947 */ /* 0x001fea0003800000 */
[----:B------:R-:W-:Y:S01]  /*fb70*/  ULDC.64 UR8, c[0x0][0x628] ;  /* 0x00018a0000087ab9 */ /* 0x000fe20000000a00 */
[----:B------:R-:W0:Y:S01]  /*fb80*/  S2R R12, SR_CTAID.X ;  /* 0x00000000000c7919 */ /* 0x000e220000002500 */
[----:B------:R-:W-:Y:S01]  /*fb90*/  ISETP.NE.U32.AND P0, PT, RZ, UR8, PT ;  /* 0x00000008ff007c0c */ /* 0x000fe2000bf05070 */
[----:B------:R-:W-:Y:S01]  /*fba0*/  ULDC UR10, c[0x0][0x630] ;  /* 0x00018c00000a7ab9 */ /* 0x000fe20000000800 */
[----:B------:R-:W-:Y:S01]  /*fbb0*/  IMAD.MOV.U32 R2, RZ, RZ, R16 ;  /* 0x000000ffff027224 */ /* 0x000fe200078e0010 */
[----:B------:R-:W1:Y:S01]  /*fbc0*/  S2R R9, SR_CTAID.Y ;  /* 0x0000000000097919 */ /* 0x000e620000002600 */
[----:B------:R-:W-:Y:S01]  /*fbd0*/  ISETP.NE.AND.EX P0, PT, RZ, UR9, PT, P0 ;  /* 0x00000009ff007c0c */ /* 0x000fe2000bf05300 */
[----:B------:R-:W-:-:S12]  /*fbe0*/  IMAD.MOV.U32 R3, RZ, RZ, R17 ;  /* 0x000000ffff037224 */ /* 0x000fd800078e0011 */
[----:B------:R-:W-:Y:S05]  /*fbf0*/  @!P0 BRA `(.L_x_312) ;  /* 0x0000000000288947 */ /* 0x000fea0003800000 */
[----:B------:R-:W-:Y:S02]  /*fc00*/  ULDC UR7, c[0x0][0x634] ;  /* 0x00018d0000077ab9 */ /* 0x000fe40000000800 */
[----:B------:R-:W-:-:S05]  /*fc10*/  IADD3 R7, P0, R16, UR7, RZ ;  /* 0x0000000710077c10 */ /* 0x000fca000ff1e0ff */
[----:B------:R-:W-:-:S04]  /*fc20*/  IMAD.X R13, RZ, RZ, R17, P0 ;  /* 0x000000ffff0d7224 */ /* 0x000fc800000e0611 */
[----:B------:R-:W-:-:S04]  /*fc30*/  IMAD.WIDE.U32 R4, R13, UR8, RZ ;  /* 0x000000080d047c25 */ /* 0x000fc8000f8e00ff */
[----:B------:R-:W-:-:S04]  /*fc40*/  IMAD.WIDE.U32 R4, P0, R7, UR9, R4 ;  /* 0x0000000907047c25 */ /* 0x000fc8000f800004 */
[----:B------:R-:W-:-:S04]  /*fc50*/  IMAD.WIDE.U32 R6, R7, UR8, RZ ;  /* 0x0000000807067c25 */ /* 0x000fc8000f8e00ff */
[----:B------:R-:W-:Y:S01]  /*fc60*/  IMAD.X R3, RZ, RZ, RZ, P0 ;  /* 0x000000ffff037224 */ /* 0x000fe200000e06ff */
[----:B------:R-:W-:Y:S01]  /*fc70*/  IADD3 RZ, P0, R7, R4, RZ ;  /* 0x0000000407ff7210 */ /* 0x000fe20007f1e0ff */
[----:B------:R-:W-:-:S04]  /*fc80*/  IMAD.MOV.U32 R2, RZ, RZ, R5 ;  /* 0x000000ffff027224 */ /* 0x000fc800078e0005 */
[----:B------:R-:W-:-:S08]  /*fc90*/  IMAD.WIDE.U32.X R2, R13, UR9, R2, P0 ;  /* 0x000000090d027c25 */ /* 0x000fd000080e0402 */
.L_x_312:
[--C-:B------:R-:W-:Y:S01]  /*fca0*/  SHF.R.U64 R6, R2, UR10, R3.reuse ;  /* 0x0000000a02067c19 */ /* 0x100fe20008001203 */
[----:B------:R-:W-:Y:S01]  /*fcb0*/  ULDC.64 UR8, c[0x0][0x620] ;  /* 0x0001880000087ab9 */ /* 0x000fe20000000a00 */
[----:B------:R-:W-:Y:S01]  /*fcc0*/  SHF.R.U32.HI R2, RZ, UR10, R3 ;  /* 0x0000000aff027c19 */ /* 0x000fe20008011603 */
[----:B------:R-:W-:Y:S01]  /*fcd0*/  IMAD.MOV.U32 R3, RZ, RZ, R17 ;  /* 0x000000ffff037224 */ /* 0x000fe200078e0011 */
[----:B------:R-:W-:Y:S01]  /*fce0*/  IADD3 R5, P0, RZ, -R6, RZ ;  /* 0x80000006ff057210 */ /* 0x000fe20007f1e0ff */
[----:B------:R-:W-:Y:S01]  /*fcf0*/  ULDC UR7, c[0x0][0x150] ;  /* 0x0000540000077ab9 */ /* 0x000fe20000000800 */
[----:B0-----:R-:W-:Y:S01]  /*fd00*/  I2FP.F32.U32 R7, R12 ;  /* 0x0000000c00077245 */ /* 0x001fe20000201000 */
[----:B------:R-:W0:Y:S01]  /*fd10*/  LDC R19, c[0x0][0x144] ;  /* 0x00005100ff137b82 */ /* 0x000e220000000800 */
[----:B------:R-:W-:Y:S01]  /*fd20*/  ULDC.64 UR10, c[0x0][0x640] ;  /* 0x00019000000a7ab9 */ /* 0x000fe20000000a00 */
[----:B------:R-:W-:Y:S01]  /*fd30*/  IMAD.X R2, RZ, RZ, ~R2, P0 ;  /* 0x000000ffff027224 */ /* 0x000fe200000e0e02 */
[----:B------:R-:W-:-:S03]  /*fd40*/  ISETP.NE.U32.AND P0, PT, RZ, UR10, PT ;  /* 0x0000000aff007c0c */ /* 0x000fc6000bf05070 */
[----:B------:R-:W-:Y:S01]  /*fd50*/  IMAD R4, R2, UR8, RZ ;  /* 0x0000000802047c24 */ /* 0x000fe2000f8e02ff */
[----:B------:R-:W-:Y:S01]  /*fd60*/  ISETP.NE.AND.EX P0, PT, RZ, UR11, PT, P0 ;  /* 0x0000000bff007c0c */ /* 0x000fe2000bf05300 */
[----:B------:R-:W-:Y:S01]  /*fd70*/  IMAD.MOV.U32 R2, RZ, RZ, R16 ;  /* 0x000000ffff027224 */ /* 0x000fe200078e0010 */
[----:B------:R-:W2:Y:S03]  /*fd80*/  LDC R14, c[0x0][0x148] ;  /* 0x00005200ff0e7b82 */ /* 0x000ea60000000800 */
[----:B------:R-:W-:Y:S01]  /*fd90*/  IMAD.WIDE.U32 R2, R5, UR8, R2 ;  /* 0x0000000805027c25 */ /* 0x000fe2000f8e0002 */
[----:B------:R-:W-:-:S03]  /*fda0*/  ULDC UR8, c[0x0][0x154] ;  /* 0x0000550000087ab9 */ /* 0x000fc60000000800 */
[----:B------:R-:W-:Y:S02]  /*fdb0*/  IMAD R5, R5, UR9, R4 ;  /* 0x0000000905057c24 */ /* 0x000fe4000f8e0204 */
[----:B------:R-:W-:Y:S01]  /*fdc0*/  FMUL R4, R7, UR7 ;  /* 0x0000000707047c20 */ /* 0x000fe20008400000 */
[----:B------:R-:W-:Y:S01]  /*fdd0*/  ULDC UR7, c[0x0][0x618] ;  /* 0x0001860000077ab9 */ /* 0x000fe20000000800 */
[----:B------:R-:W-:Y:S01]  /*fde0*/  ULDC UR9, c[0x0][0x608] ;  /* 0x0001820000097ab9 */ /* 0x000fe20000000800 */
[----:B------:R-:W-:-:S03]  /*fdf0*/  IMAD.IADD R3, R3, 0x1, R5 ;  /* 0x0000000103037824 */ /* 0x000fc600078e0205 */
[----:B------:R-:W3:Y:S02]  /*fe00*/  F2I.U32.TRUNC.NTZ R4, R4 ;  /* 0x0000000400047305 */ /* 0x000ee4000020f000 */
[----:B------:R-:W-:Y:S02]  /*fe10*/  SHF.R.U64 R7, R2, UR7, R3 ;  /* 0x0000000702077c19 */ /* 0x000fe40008001203 */
[----:B-1----:R-:W-:-:S05]  /*fe20*/  I2FP.F32.U32 R2, R9 ;  /* 0x0000000900027245 */ /* 0x002fca0000201000 */
[----:B------:R-:W-:Y:S01]  /*fe30*/  FMUL R5, R2, UR8 ;  /* 0x0000000802057c20 */ /* 0x000fe20008400000 */
[----:B------:R-:W-:Y:S01]  /*fe40*/  SHF.R.U32.HI R2, RZ, UR7, R3 ;  /* 0x00000007ff027c19 */ /* 0x000fe20008011603 */
[----:B------:R-:W-:Y:S02]  /*fe50*/  ULDC UR7, c[0x0][0x658] ;  /* 0x0001960000077ab9 */ /* 0x000fe40000000800 */
[----:B------:R1:W4:Y:S01]  /*fe60*/  F2I.U32.TRUNC.NTZ R16, R5 ;  /* 0x0000000500107305 */ /* 0x000322000020f000 */
[----:B------:R-:W-:Y:S01]  /*fe70*/  SHF.R.U64 R15, R7, UR9, R2 ;  /* 0x00000009070f7c19 */ /* 0x000fe20008001202 */
[----:B---3--:R-:W-:Y:S01]  /*fe80*/  IMAD.MOV R4, RZ, RZ, -R4 ;  /* 0x000000ffff047224 */ /* 0x008fe200078e0a04 */
[----:B------:R-:W-:-:S03]  /*fe90*/  SHF.R.U32.HI R2, RZ, UR9, R2 ;  /* 0x00000009ff027c19 */ /* 0x000fc60008011602 */
[----:B0-----:R-:W-:Y:S01]  /*fea0*/  IMAD R12, R19, R4, R12 ;  /* 0x00000004130c7224 */ /* 0x001fe200078e020c */
[--C-:B------:R-:W-:Y:S02]  /*feb0*/  SHF.R.U64 R13, R15, UR7, R2.reuse ;  /* 0x000000070f0d7c19 */ /* 0x100fe40008001202 */
[----:B------:R-:W-:-:S03]  /*fec0*/  SHF.R.U32.HI R17, RZ, UR7, R2 ;  /* 0x00000007ff117c19 */ /* 0x000fc60008011602 */
[----:B------:R-:W-:Y:S02]  /*fed0*/  IMAD.MOV.U32 R2, RZ, RZ, R13 ;  /* 0x000000ffff027224 */ /* 0x000fe400078e000d */
[----:B------:R-:W-:Y:S01]  /*fee0*/  IMAD.MOV.U32 R3, RZ, RZ, R17 ;  /* 0x000000ffff037224 */ /* 0x000fe200078e0011 */
[----:B-12-4-:R-:W-:Y:S06]  /*fef0*/  @!P0 BRA `(.L_x_313) ;  /* 0x0000000000288947 */ /* 0x016fec0003800000 */
[----:B------:R-:W-:Y:S02]  /*ff00*/  ULDC UR7, c[0x0][0x64c] ;  /* 0x0001930000077ab9 */ /* 0x000fe40000000800 */
[----:B------:R-:W-:-:S05]  /*ff10*/  IADD3 R3, P0, R13, UR7, RZ ;  /* 0x000000070d037c10 */ /* 0x000fca000ff1e0ff */
[----:B------:R-:W-:-:S04]  /*ff20*/  IMAD.X R17, RZ, RZ, R17, P0 ;  /* 0x000000ffff117224 */ /* 0x000fc800000e0611 */
[----:B------:R-:W-:-:S04]  /*ff30*/  IMAD.WIDE.U32 R4, R17, UR10, RZ ;  /* 0x0000000a11047c25 */ /* 0x000fc8000f8e00ff */
[----:B------:R-:W-:-:S04]  /*ff40*/  IMAD.WIDE.U32 R4, P0, R3, UR11, R4 ;  /* 0x0000000b03047c25 */ /* 0x000fc8000f800004 */
[----:B------:R-:W-:-:S04]  /*ff50*/  IMAD.WIDE.U32 R2, R3, UR10, RZ ;  /* 0x0000000a03027c25 */ /* 0x000fc8000f8e00ff */
[----:B------:R-:W-:Y:S01]  /*ff60*/  IMAD.MOV.U32 R2, RZ, RZ, R5 ;  /* 0x000000ffff027224 */ /* 0x000fe200078e0005 */
[----:B------:R-:W-:Y:S01]  /*ff70*/  IADD3 RZ, P1, R3, R4, RZ ;  /* 0x0000000403ff7210 */ /* 0x000fe20007f3e0ff */
[----:B------:R-:W-:-:S04]  /*ff80*/  IMAD.X R3, RZ, RZ, RZ, P0 ;  /* 0x000000ffff037224 */ /* 0x000fc800000e06ff */
[----:B------:R-:W-:-:S08]  /*ff90*/  IMAD.WIDE.U32.X R2, R17, UR11, R2, P1 ;  /* 0x0000000b11027c25 */ /* 0x000fd000088e0402 */
.L_x_313:
[----:B------:R-:W-:Y:S01]  /*ffa0*/  ULDC UR7, c[0x0][0x648] ;  /* 0x0001920000077ab9 */ /* 0x000fe20000000800 */
[----:B------:R-:W-:Y:S01]  /*ffb0*/  LOP3.LUT R15, R15, UR6, RZ, 0xc0, !PT ;  /* 0x000000060f0f7c12 */ /* 0x000fe2000f8ec0ff */
[----:B------:R-:W-:Y:S01]  /*ffc0*/  IMAD.MOV R16, RZ, RZ, -R16 ;  /* 0x000000ffff107224 */ /* 0x000fe200078e0a10 */
[----:B------:R-:W-:Y:S01]  /*ffd0*/  SHF.R.U64 R2, R2, UR7, R3 ;  /* 0x0000000702027c19 */ /* 0x000fe20008001203 */
[----:B------:R-:W-:Y:S01]  /*ffe0*/  ULDC UR7, c[0x0][0x638] ;  /* 0x00018e0000077ab9 */ /* 0x000fe20000000800 */
[----:B------:R-:W-:Y:S01]  /*fff0*/  ULDC UR8, c[0x0][0x610] ;  /* 0x0001840000087ab9 */ /* 0x000fe20000000800 */
[----:B------:R-:W-:Y:S02]  /*10000*/  @P4 IMAD R12, R14, R16, R9 ;  /* 0x000000100e0c4224 */ /* 0x000fe400078e0209 */
[----:B------:R-:W-:Y:S02]  /*10010*/  IMAD.MOV R4, RZ, RZ, -R2 ;  /* 0x000000ffff047224 */ /* 0x000fe400078e0a02 */
[----:B------:R-:W-:Y:S01]  /*10020*/  IMAD R5, R2, UR5, R15 ;  /* 0x0000000502057c24 */ /* 0x000fe2000f8e020f */
[----:B------:R-:W-:Y:S01]  /*10030*/  LOP3.LUT R2, R7, UR4, RZ, 0xc0, !PT ;  /* 0x0000000407027c12 */ /* 0x000fe2000f8ec0ff */
[----:B------:R-:W-:Y:S01]  /*10040*/  IMAD R13, R4, UR7, R13 ;  /* 0x00000007040d7c24 */ /* 0x000fe2000f8e020d */
[----:B------:R-:W-:Y:S01]  /*10050*/  ULDC UR7, c[0x0][0x600] ;  /* 0x0001800000077ab9 */ /* 0x000fe20000000800 */
[----:B------:R-:W-:-:S02]  /*10060*/  IMAD R5, R5, UR8, R12 ;  /* 0x0000000805057c24 */ /* 0x000fc4000f8e020c */
[----:B------:R-:W-:Y:S02]  /*10070*/  IMAD R4, R13, UR7, R2 ;  /* 0x000000070d047c24 */ /* 0x000fe4000f8e0202 */
[----:B------:R-:W-:-:S03]  /*10080*/  IMAD.MOV.U32 R3, RZ, RZ, 0x1 ;  /* 0x00000001ff037424 */ /* 0x000fc600078e00ff */
[----:B------:R-:W-:Y:S02]  /*10090*/  SEL R7, R4, R5, !P4 ;  /* 0x0000000504077207 */ /* 0x000fe40006000000 */
[----:B------:R-:W-:Y:S02]  /*100a0*/  PRMT R2, R3, 0x7610, R2 ;  /* 0x0000761003027816 */ /* 0x000fe40000000002 */
[----:B------:R-:W-:-:S07]  /*100b0*/  SEL R5, R5, R4, !P4 ;  /* 0x0000000405057207 */ /* 0x000fce0006000000 */
.L_x_311:
[----:B------:R-:W-:Y:S05]  /*100c0*/  BSYNC B1 ;  /* 0x0000000000017941 */ /* 0x000fea0003800000 */
.L_x_310:
[----:B------:R-:W-:-:S13]  /*100d0*/  LOP3.LUT P0, RZ, R2, 0xff, RZ, 0xc0, !PT ;  /* 0x000000ff02ff7812 */ /* 0x000fda000780c0ff */
[----:B------:R-:W-:Y:S05]  /*100e0*/  @P0 BRA `(.L_x_314) ;  /* 0xfffffff400180947 */ /* 0x000fea000383ffff */
[----:B------:R-:W-:Y:S05]  /*100f0*/  BSYNC B0 ;  /* 0x0000000000007941 */ /* 0x000fea0003800000 */
.L_x_303:
[----:B------:R-:W-:-:S03]  /*10100*/  UMOV UR7, 0xffffffff ;  /* 0xffffffff00077882 */ /* 0x000fc60000000000 */
[----:B------:R-:W-:Y:S05]  /*10110*/  BRA.DIV UR7, `(.L_x_315) ;  /* 0x0000000607047947 */ /* 0x000fea000b800000 */
[----:B------:R-:W-:-:S13]  /*10120*/  ELECT P0, URZ, PT ;  /* 0x00000000003f782f */ /* 0x000fda0003800000 */
.L_x_328:
[----:B------:R-:W-:Y:S04]  /*10130*/  BSSY B0, `(.L_x_316) ;  /* 0x0000023000007945 */ /* 0x000fe80003800000 */
[----:B------:R-:W-:Y:S05]  /*10140*/  @!P0 BRA `(.L_x_317) ;  /* 0x0000000000848947 */ /* 0x000fea0003800000 */
[----:B------:R-:W-:-:S04]  /*10150*/  ULOP3.LUT UR7, UR13, 0x2, URZ, 0xfc, !UPT ;  /* 0x000000020d077892 */ /* 0x000fc8000f8efc3f */
[----:B------:R-:W-:-:S06]  /*10160*/  UISETP.NE.AND UP0, UPT, UR7, 0x3, UPT ;  /* 0x000000030700788c */ /* 0x000fcc000bf05270 */
[----:B------:R-:W-:-:S13]  /*10170*/  PLOP3.LUT P0, PT, PT, PT, UP0, 0x80, 0x0 ;  /* 0x000000000000781c */ /* 0x000fda0003f0f008 */
[----:B------:R-:W-:Y:S05]  /*10180*/  @!P0 BRA `(.L_x_318) ;  /* 0x0000000000048947 */ /* 0x000fea0003800000 */
[----:B------:R-:W-:Y:S01]  /*10190*/  BPT.TRAP 0x1 ;  /* 0x000000040000795c */ /* 0x000fe20000300000 */
.L_x_318:
[----:B------:R-:W0:Y:S01]  /*101a0*/  S2R R3, SR_CgaCtaId ;  /* 0x0000000000037919 */ /* 0x000e220000008800 */
[----:B------:R-:W-:Y:S02]  /*101b0*/  MOV R0, 0x400 ;  /* 0x0000040000007802 */ /* 0x000fe40000000f00 */
[----:B------:R-:W-:Y:S02]  /*101c0*/  SHF.L.U32 R2, R8, 0x1f, RZ ;  /* 0x0000001f08027819 */ /* 0x000fe400000006ff */
[----:B0-----:R-:W-:-:S05]  /*101d0*/  LEA R0, R3, R0, 0x18 ;  /* 0x0000000003007211 */ /* 0x001fca00078ec0ff */
[----:B------:R-:W-:-:S04]  /*101e0*/  VIADD R0, R0, 0x18 ;  /* 0x0000001800007836 */ /* 0x000fc80000000000 */
[C---:B------:R-:W-:Y:S02]  /*101f0*/  IMAD R7, R11.reuse, 0x8, R0 ;  /* 0x000000080b077824 */ /* 0x040fe400078e0200 */
[----:B------:R-:W-:Y:S02]  /*10200*/  VIADD R11, R11, 0x1 ;  /* 0x000000010b0b7836 */ /* 0x000fe40000000000 */
[----:B------:R-:W0:Y:S03]  /*10210*/  SYNCS.PHASECHK.TRANS64.TRYWAIT P0, [R7+URZ], R2 ;  /* 0x00000002070075a7 */ /* 0x000e26000800017f */
[----:B------:R-:W-:-:S04]  /*10220*/  ISETP.NE.AND P1, PT, R11, 0x3, PT ;  /* 0x000000030b00780c */ /* 0x000fc80003f25270 */
[----:B------:R-:W-:Y:S02]  /*10230*/  SEL R3, RZ, 0x1, P1 ;  /* 0x00000001ff037807 */ /* 0x000fe40000800000 */
[----:B------:R-:W-:Y:S02]  /*10240*/  SEL R11, R11, RZ, P1 ;  /* 0x000000ff0b0b7207 */ /* 0x000fe40000800000 */
[----:B------:R-:W-:-:S03]  /*10250*/  LOP3.LUT R9, R8, R3, RZ, 0x3c, !PT ;  /* 0x0000000308097212 */ /* 0x000fc600078e3cff */
[----:B------:R-:W-:Y:S01]  /*10260*/  IMAD R6, R11, 0x8, R0 ;  /* 0x000000080b067824 */ /* 0x000fe200078e0200 */
[----:B------:R-:W-:Y:S01]  /*10270*/  SHF.L.U32 R5, R9, 0x1f, RZ ;  /* 0x0000001f09057819 */ /* 0x000fe200000006ff */
[----:B0-----:R-:W-:Y:S06]  /*10280*/  @!P0 BRA `(.L_x_319) ;  /* 0x0000000000c88947 */ /* 0x001fec0003800000 */
.L_x_329:
[----:B------:R-:W1:Y:S01]  /*10290*/  SYNCS.PHASECHK.TRANS64.TRYWAIT P0, [R6+URZ], R5 ;  /* 0x00000005060075a7 */ /* 0x000e62000800017f */
[----:B0-----:R-:W-:-:S05]  /*102a0*/  VIADD R2, R11, 0x1 ;  /* 0x000000010b027836 */ /* 0x001fca0000000000 */
[----:B------:R-:W-:-:S04]  /*102b0*/  ISETP.NE.AND P1, PT, R2, 0x3, PT ;  /* 0x000000030200780c */ /* 0x000fc80003f25270 */
[----:B------:R-:W-:Y:S02]  /*102c0*/  SEL R4, RZ, 0x1, P1 ;  /* 0x00000001ff047807 */ /* 0x000fe40000800000 */
[----:B------:R-:W-:Y:S02]  /*102d0*/  SEL R3, R2, RZ, P1 ;  /* 0x000000ff02037207 */ /* 0x000fe40000800000 */
[----:B------:R-:W-:Y:S01]  /*102e0*/  LOP3.LUT R4, R9, R4, RZ, 0x3c, !PT ;  /* 0x0000000409047212 */ /* 0x000fe200078e3cff */
[----:B-1----:R-:W-:Y:S06]  /*102f0*/  @!P0 BRA `(.L_x_320) ;  /* 0x0000000000c08947 */ /* 0x002fec0003800000 */
.L_x_330:
[----:B------:R-:W-:Y:S01]  /*10300*/  IMAD R3, R3, 0x8, R0 ;  /* 0x0000000803037824 */ /* 0x000fe200078e0200 */
[----:B------:R-:W-:-:S07]  /*10310*/  SHF.L.U32 R0, R4, 0x1f, RZ ;  /* 0x0000001f04007819 */ /* 0x000fce00000006ff */
.L_x_321:
[----:B-1----:R1:W2:Y:S02]  /*10320*/  SYNCS.PHASECHK.TRANS64.TRYWAIT P0, [R3+URZ], R0 ;  /* 0x00000000030075a7 */ /* 0x0022a4000800017f */
[----:B--2---:R-:W-:Y:S05]  /*10330*/  @!P0 NANOSLEEP.SYNCS 0x989680 ;  /* 0x009896800000895d */ /* 0x004fea0003900000 */
[----:B------:R-:W2:Y:S02]  /*10340*/  @!P0 SYNCS.PHASECHK.TRANS64 P0, [R3+URZ], R0 ;  /* 0x00000000030085a7 */ /* 0x000ea4000800007f */
[----:B--2---:R-:W-:Y:S05]  /*10350*/  @!P0 BRA `(.L_x_321) ;  /* 0xfffffffc00f08947 */ /* 0x004fea000383ffff */
.L_x_317:
[----:B------:R-:W-:Y:S05]  /*10360*/  BSYNC B0 ;  /* 0x0000000000007941 */ /* 0x000fea0003800000 */
.L_x_316:
[----:B------:R-:W-:Y:S05]  /*10370*/  EXIT ;  /* 0x000000000000794d */ /* 0x000fea0003800000 */
.L_x_21:
[----:B-1----:R-:W-:-:S04]  /*10380*/  IMAD.U32 R3, RZ, RZ, UR6 ;  /* 0x00000006ff037e24 */ /* 0x002fc8000f8e00ff */
[----:B------:R1:W2:Y:S03]  /*10390*/  SYNCS.PHASECHK.TRANS64.TRYWAIT P1, [R3+URZ], R0 ;  /* 0x00000000030075a7 */ /* 0x0002a6000802017f */
[----:B--2---:R-:W-:Y:S05]  /*103a0*/  @!P1 NANOSLEEP.SYNCS 0x989680 ;  /* 0x009896800000995d */ /* 0x004fea0003900000 */
[----:B------:R-:W2:Y:S02]  /*103b0*/  @!P1 SYNCS.PHASECHK.TRANS64 P1, [R3+URZ], R0 ;  /* 0x00000000030095a7 */ /* 0x000ea4000802007f */
[----:B--2---:R-:W-:Y:S05]  /*103c0*/  @!P1 BRA `(.L_x_21) ;  /* 0xfffffffc00ec9947 */ /* 0x004fea000383ffff */
[----:B------:R-:W-:Y:S05]  /*103d0*/  BRA `(.L_x_20) ;  /* 0xffffff1800687947 */ /* 0x000fea000383ffff */
.L_x_27:
[----:B-----5:R1:W-:Y:S02]  /*103e0*/  STL [R1+0x8c], R0 ;  /* 0x00008c0001007387 */ /* 0x0203e40000100800 */
[----:B-1----:R-:W-:-:S04]  /*103f0*/  IMAD.U32 R0, RZ, RZ, UR16 ;  /* 0x00000010ff007e24 */ /* 0x002fc8000f8e00ff */
[----:B------:R1:W2:Y:S03]  /*10400*/  SYNCS.PHASECHK.TRANS64.TRYWAIT P1, [R0+URZ], R229 ;  /* 0x000000e5000075a7 */ /* 0x0002a6000802017f */
[----:B--2---:R-:W-:Y:S05]  /*10410*/  @!P1 NANOSLEEP.SYNCS 0x989680 ;  /* 0x009896800000995d */ /* 0x004fea0003900000 */
[----:B------:R1:W2:Y:S02]  /*10420*/  @!P1 SYNCS.PHASECHK.TRANS64 P1, [R0+URZ], R229 ;  /* 0x000000e5000095a7 */ /* 0x0002a4000802007f */
[----:B-1----:R1:W5:Y:S02]  /*10430*/  LDL.LU R0, [R1+0x8c] ;  /* 0x00008c0001007983 */ /* 0x0023640000300800 */
[----:B-12---:R-:W-:Y:S05]  /*10440*/  @!P1 BRA `(.L_x_27) ;  /* 0xfffffffc00e49947 */ /* 0x006fea000383ffff */
[----:B------:R-:W-:Y:S05]  /*10450*/  BRA `(.L_x_26) ;  /* 0xffffff2800fc7947 */ /* 0x000fea000383ffff */
.L_x_304:
[----:B------:R-:W-:Y:S01]  /*10460*/  BSSY B1, `(.L_x_322) ;  /* 0x0000006000017945 */ /* 0x000fe20003800000 */
[----:B------:R-:W-:-:S07]  /*10470*/  IMAD.MOV.U32 R2, RZ, RZ, -0x1 ;  /* 0xffffffffff027424 */ /* 0x000fce00078e00ff */
[----:B------:R-:W-:Y:S05]  /*10480*/  WARPSYNC.COLLECTIVE R2, `(.L_x_323) ;  /* 0x00000000020c7348 */ /* 0x000fea0003c00000 */
[----:B------:R-:W-:Y:S02]  /*10490*/  ELECT P0, UR62, PT ;  /* 0x00000000003e782f */ /* 0x000fe40003800000 */
[----:B------:R-:W-:Y:S01]  /*104a0*/  MOV R2, UR62 ;  /* 0x0000003e00027c02 */ /* 0x000fe20008000f00 */
[----:B------:R-:W-:Y:S10]  /*104b0*/  ENDCOLLECTIVE ;  /* 0x000000000000791b */ /* 0x000ff40003800000 */
.L_x_323:
[----:B------:R-:W-:Y:S05]  /*104c0*/  BSYNC B1 ;  /* 0x0000000000017941 */ /* 0x000fea0003800000 */
.L_x_322:
[----:B------:R-:W-:Y:S05]  /*104d0*/  BRA `(.L_x_324) ;  /* 0xfffffff000287947 */ /* 0x000fea000383ffff */
.L_x_307:
[----:B0-----:R0:W2:Y:S02]  /*104e0*/  SYNCS.PHASECHK.TRANS64.TRYWAIT P0, [R13+URZ+0x18], R4 ;  /* 0x000018040d0075a7 */ /* 0x0010a4000800017f */
[----:B--2---:R-:W-:Y:S05]  /*104f0*/  @!P0 NANOSLEEP.SYNCS 0x989680 ;  /* 0x009896800000895d */ /* 0x004fea0003900000 */
[----:B------:R-:W2:Y:S02]  /*10500*/  @!P0 SYNCS.PHASECHK.TRANS64 P0, [R13+URZ+0x18], R4 ;  /* 0x000018040d0085a7 */ /* 0x000ea4000800007f */
[----:B--2---:R-:W-:Y:S05]  /*10510*/  @!P0 BRA `(.L_x_307) ;  /* 0xfffffffc00f08947 */ /* 0x004fea000383ffff */
[----:B------:R-:W-:Y:S05]  /*10520*/  BRA `(.L_x_325) ;  /* 0xfffffff0006c7947 */ /* 0x000fea000383ffff */
.L_x_315:
[----:B------:R-:W-:Y:S01]  /*10530*/  BSSY B0, `(.L_x_326) ;  /* 0x0000006000007945 */ /* 0x000fe20003800000 */
[----:B------:R-:W-:-:S07]  /*10540*/  IMAD.MOV.U32 R2, RZ, RZ, -0x1 ;  /* 0xffffffffff027424 */ /* 0x000fce00078e00ff */
[----:B------:R-:W-:Y:S05]  /*10550*/  WARPSYNC.COLLECTIVE R2, `(.L_x_327) ;  /* 0x00000000020c7348 */ /* 0x000fea0003c00000 */
[----:B------:R-:W-:Y:S02]  /*10560*/  ELECT P0, UR62, PT ;  /* 0x00000000003e782f */ /* 0x000fe40003800000 */
[----:B------:R-:W-:Y:S01]  /*10570*/  MOV R2, UR62 ;  /* 0x0000003e00027c02 */ /* 0x000fe20008000f00 */
[----:B------:R-:W-:Y:S10]  /*10580*/  ENDCOLLECTIVE ;  /* 0x000000000000791b */ /* 0x000ff40003800000 */
.L_x_327:
[----:B------:R-:W-:Y:S05]  /*10590*/  BSYNC B0 ;  /* 0x0000000000007941 */ /* 0x000fea0003800000 */
.L_x_326:
[----:B------:R-:W-:Y:S05]  /*105a0*/  BRA `(.L_x_328) ;  /* 0xfffffff800e07947 */ /* 0x000fea000383ffff */
.L_x_319:
[----:B0-----:R0:W1:Y:S02]  /*105b0*/  SYNCS.PHASECHK.TRANS64.TRYWAIT P0, [R7+URZ], R2 ;  /* 0x00000002070075a7 */ /* 0x001064000800017f */
[----:B-1----:R-:W-:Y:S05]  /*105c0*/  @!P0 NANOSLEEP.SYNCS 0x989680 ;  /* 0x009896800000895d */ /* 0x002fea0003900000 */
[----:B------:R-:W1:Y:S02]  /*105d0*/  @!P0 SYNCS.PHASECHK.TRANS64 P0, [R7+URZ], R2 ;  /* 0x00000002070085a7 */ /* 0x000e64000800007f */
[----:B-1----:R-:W-:Y:S05]  /*105e0*/  @!P0 BRA `(.L_x_319) ;  /* 0xfffffffc00f08947 */ /* 0x002fea000383ffff */
[----:B------:R-:W-:Y:S05]  /*105f0*/  BRA `(.L_x_329) ;  /* 0xfffffffc00247947 */ /* 0x000fea000383ffff */
.L_x_320:
[----:B0-----:R0:W1:Y:S02]  /*10600*/  SYNCS.PHASECHK.TRANS64.TRYWAIT P0, [R6+URZ], R5 ;  /* 0x00000005060075a7 */ /* 0x001064000800017f */
[----:B-1----:R-:W-:Y:S05]  /*10610*/  @!P0 NANOSLEEP.SYNCS 0x989680 ;  /* 0x009896800000895d */ /* 0x002fea0003900000 */
[----:B------:R-:W1:Y:S02]  /*10620*/  @!P0 SYNCS.PHASECHK.TRANS64 P0, [R6+URZ], R5 ;  /* 0x00000005060085a7 */ /* 0x000e64000800007f */
[----:B-1----:R-:W-:Y:S05]  /*10630*/  @!P0 BRA `(.L_x_320) ;  /* 0xfffffffc00f08947 */ /* 0x002fea000383ffff */
[----:B------:R-:W-:Y:S05]  /*10640*/  BRA `(.L_x_330) ;  /* 0xfffffffc002c7947 */ /* 0x000fea000383ffff */
.L_x_331:
[----:B------:R-:W-:-:S00]  /*10650*/  BRA `(.L_x_331) ;  /* 0xfffffffc00fc7947 */ /* 0x000fc0000383ffff */
[----:B------:R-:W-:-:S00]  /*10660*/  NOP ;  /* 0x0000000000007918 */ /* 0x000fc00000000000 */
        /* <DEDUP_REMOVED lines=9> */
.L_x_332:


//--------------------- .nv.shared._ZN7cutlass13device_kernelINS_4gemm6kernel13GemmUniversalIN4cute5tupleIJiiiiEEENS1_10collective13CollectiveMmaINS1_37MainloopSm90TmaGmmaWarpSpecializedFP8ILi3ENS5_IJNS4_1CILi1EEENSA_ILi2EEESB_EEENS1_35KernelTmaWarpSpecializedCooperativeEEENS5_IJNSA_ILi256EEENSA_ILi128EEENSA_ILi64EEEEEENS_12float_e5m2_tENS5_IJlSB_lEEESK_SL_NS4_8TiledMMAINS4_8MMA_AtomIJNS4_4SM904GMMA31MMA_64x128x32_F32E5M2E5M2_SS_TNILNSP_7ScaleInE1ELSR_1EEEEEENS4_6LayoutINS5_IJSC_SB_SB_EEENS5_IJSB_NSA_ILi0EEESW_EEEEENS5_IJNS4_10UnderscoreESZ_SZ_EEEEENS4_23SM90_TMA_LOAD_MULTICASTENS4_14ComposedLayoutINS4_7SwizzleILi2ELi4ELi3EEENS4_18smem_ptr_flag_bitsILi8EEENSU_INS5_IJNSA_ILi8EEESI_EEENS5_IJSI_SB_EEEEEEEvNS4_8identityENS4_13SM90_TMA_LOADES1C_vS1D_EENS_8epilogue10collective6detail29Sm90TmaWarpSpecializedAdapterINS1H_15DefaultEpilogueISK_SL_SL_NS1G_6thread17LinearCombinationISK_Li1EffLNS1L_9ScaleType4KindE0ELNS_15FloatRoundStyleE2ESK_EENS1_15EpilogueDefaultEEEEEvvEEEEvNT_6ParamsE --------------------------
	.section	.nv.shared._ZN7cutlass13device_kernelINS_4gemm6kernel13GemmUniversalIN4cute5tupleIJiiiiEEENS1_10collective13CollectiveMmaINS1_37MainloopSm90TmaGmmaWarpSpecializedFP8ILi3ENS5_IJNS4_1CILi1EEENSA_ILi2EEESB_EEENS1_35KernelTmaWarpSpecializedCooperativeEEENS5_IJNSA_ILi256EEENSA_ILi128EEENSA_ILi64EEEEEENS_12float_e5m2_tENS5_IJlSB_lEEESK_SL_NS4_8TiledMMAINS4_8MMA_AtomIJNS4_4SM904GMMA31MMA_64x128x32_F32E5M2E5M2_SS_TNILNSP_7ScaleInE1ELSR_1EEEEEENS4_6LayoutINS5_IJSC_SB_SB_EEENS5_IJSB_NSA_ILi0EEESW_EEEEENS5_IJNS4_10UnderscoreESZ_SZ_EEEEENS4_23SM90_TMA_LOAD_MULTICASTENS4_14ComposedLayoutINS4_7SwizzleILi2ELi4ELi3EEENS4_18smem_ptr_flag_bitsILi8EEENSU_INS5_IJNSA_ILi8EEESI_EEENS5_IJSI_SB_EEEEEEEvNS4_8identityENS4_13SM90_TMA_LOADES1C_vS1D_EENS_8epilogue10collective6detail29Sm90TmaWarpSpecializedAdapterINS1H_15DefaultEpilogueISK_SL_SL_NS1G_6thread17LinearCombinationISK_Li1EffLNS1L_9ScaleType4KindE0ELNS_15FloatRoundStyleE2ESK_EENS1_15EpilogueDefaultEEEEEvvEEEEvNT_6ParamsE,"aw",@nobits
	.sectionflags	@""
	.align	16
	.zero		1024


//--------------------- .nv.shared.reserved.0     --------------------------
	.section	.nv.shared.reserved.0,"aw",@nobits
	.weak		__nv_reservedSMEM_offset_0_alias
	.size		__nv_reservedSMEM_offset_0_alias, 0, 0
	.other		__nv_reservedSMEM_offset_0_alias,@"STO_CUDA_RESERVED_SHARED STV_DEFAULT"
__nv_reservedSMEM_offset_0_alias:
	.zero		0


//--------------------- .nv.global                --------------------------
	.section	.nv.global,"aw",@nobits
.nv.global:
	.type		_ZN39_INTERNAL_cef18127_4_k_cu_5a52491a_45284cute1_E,@object
	.size		_ZN39_INTERNAL_cef18127_4_k_cu_5a52491a_45284cute1_E,(_ZN39_INTERNAL_cef18127_4_k_cu_5a52491a_45284cuda3std3__45__cpo6cbeginE - _ZN39_INTERNAL_cef18127_4_k_cu_5a52491a_45284cute1_E)
_ZN39_INTERNAL_cef18127_4_k_cu_5a52491a_45284cute1_E:
	.zero		1
	.type		_ZN39_INTERNAL_cef18127_4_k_cu_5a52491a_45284cuda3std3__45__cpo6cbeginE,@object
	.size		_ZN39_INTERNAL_cef18127_4_k_cu_5a52491a_45284cuda3std3__45__cpo6cbeginE,(_ZN39_INTERNAL_cef18127_4_k_cu_5a52491a_45284cuda3std3__48in_placeE - _ZN39_INTERNAL_cef18127_4_k_cu_5a52491a_45284cuda3std3__45__cpo6cbeginE)
_ZN39_INTERNAL_cef18127_4_k_cu_5a52491a_45284cuda3std3__45__cpo6cbeginE:
	.zero		1
	.type		_ZN39_INTERNAL_cef18127_4_k_cu_5a52491a_45284cuda3std3__48in_placeE,@object
	.size		_ZN39_INTERNAL_cef18127_4_k_cu_5a52491a_45284cuda3std3__48in_placeE,(_ZN39_INTERNAL_cef18127_4_k_cu_5a52491a_45284cuda3std6ranges3__45__cpo9iter_moveE - _ZN39_INTERNAL_cef18127_4_k_cu_5a52491a_45284cuda3std3__48in_placeE)
_ZN39_INTERNAL_cef18127_4_k_cu_5a52491a_45284cuda3std3__48in_placeE:
	.zero		1
	.type		_ZN39_INTERNAL_cef18127_4_k_cu_5a52491a_45284cuda3std6ranges3__45__cpo9iter_moveE,@object
	.size		_ZN39_INTERNAL_cef18127_4_k_cu_5a52491a_45284cuda3std6ranges3__45__cpo9iter_moveE,(_ZN39_INTERNAL_cef18127_4_k_cu_5a52491a_45284cuda3std3__45__cpo5beginE - _ZN39_INTERNAL_cef18127_4_k_cu_5a52491a_45284cuda3std6ranges3__45__cpo9iter_moveE)
_ZN39_INTERNAL_cef18127_4_k_cu_5a52491a_45284cuda3std6ranges3__45__cpo9iter_moveE:
	.zero		1
	.type		_ZN39_INTERNAL_cef18127_4_k_cu_5a52491a_45284cuda3std3__45__cpo5beginE,@object
	.size		_ZN39_INTERNAL_cef18127_4_k_cu_5a52491a_45284cuda3std3__45__cpo5beginE,(_ZN39_INTERNAL_cef18127_4_k_cu_5a52491a_45284cuda3std3__441_GLOBAL__N__cef18127_4_k_cu_5a52491a_45286ignoreE - _ZN39_INTERNAL_cef18127_4_k_cu_5a52491a_45284cuda3std3__45__cpo5beginE)
_ZN39_INTERNAL_cef18127_4_k_cu_5a52491a_45284cuda3std3__45__cpo5beginE:
	.zero		1
	.type		_ZN39_INTERNAL_cef18127_4_k_cu_5a52491a_45284cuda3std3__441_GLOBAL__N__cef18127_4_k_cu_5a52491a_45286ignoreE,@object
	.size		_ZN39_INTERNAL_cef18127_4_k_cu_5a52491a_45284cuda3std3__441_GLOBAL__N__cef18127_4_k_cu_5a52491a_45286ignoreE,(_ZN39_INTERNAL_cef18127_4_k_cu_5a52491a_45284cute7productE - _ZN39_INTERNAL_cef18127_4_k_cu_5a52491a_45284cuda3std3__441_GLOBAL__N__cef18127_4_k_cu_5a52491a_45286ignoreE)
_ZN39_INTERNAL_cef18127_4_k_cu_5a52491a_45284cuda3std3__441_GLOBAL__N__cef18127_4_k_cu_5a52491a_45286ignoreE:
	.zero		1
	.type		_ZN39_INTERNAL_cef18127_4_k_cu_5a52491a_45284cute7productE,@object
	.size		_ZN39_INTERNAL_cef18127_4_k_cu_5a52491a_45284cute7productE,(_ZN39_INTERNAL_cef18127_4_k_cu_5a52491a_45284cuda3std3__45__cpo3endE - _ZN39_INTERNAL_cef18127_4_k_cu_5a52491a_45284cute7productE)
_ZN39_INTERNAL_cef18127_4_k_cu_5a52491a_45284cute7productE:
	.zero		1
	.type		_ZN39_INTERNAL_cef18127_4_k_cu_5a52491a_45284cuda3std3__45__cpo3endE,@object
	.size		_ZN39_INTERNAL_cef18127_4_k_cu_5a52491a_45284cuda3std3__45__cpo3endE,(_ZN39_INTERNAL_cef18127_4_k_cu_5a52491a_45284cuda3std3__419piecewise_constructE - _ZN39_INTERNAL_cef18127_4_k_cu_5a52491a_45284cuda3std3__45__cpo3endE)
_ZN39_INTERNAL_cef18127_4_k_cu_5a52491a_45284cuda3std3__45__cpo3endE:
	.zero		1
	.type		_ZN39_INTERNAL_cef18127_4_k_cu_5a52491a_45284cuda3std3__419piecewise_constructE,@object
	.size		_ZN39_INTERNAL_cef18127_4_k_cu_5a52491a_45284cuda3std3__419piecewise_constructE,(_ZN39_INTERNAL_cef18127_4_k_cu_5a52491a_45284cuda3std3__45__cpo4cendE - _ZN39_INTERNAL_cef18127_4_k_cu_5a52491a_45284cuda3std3__419piecewise_constructE)
_ZN39_INTERNAL_cef18127_4_k_cu_5a52491a_45284cuda3std3__419piecewise_constructE:
	.zero		1
	.type		_ZN39_INTERNAL_cef18127_4_k_cu_5a52491a_45284cuda3std3__45__cpo4cendE,@object
	.size		_ZN39_INTERNAL_cef18127_4_k_cu_5a52491a_45284cuda3std3__45__cpo4cendE,(_ZN39_INTERNAL_cef18127_4_k_cu_5a52491a_45284cuda3std6ranges3__45__cpo4swapE - _ZN39_INTERNAL_cef18127_4_k_cu_5a52491a_45284cuda3std3__45__cpo4cendE)
_ZN39_INTERNAL_cef18127_4_k_cu_5a52491a_45284cuda3std3__45__cpo4cendE:
	.zero		1
	.type		_ZN39_INTERNAL_cef18127_4_k_cu_5a52491a_45284cuda3std6ranges3__45__cpo4swapE,@object
	.size		_ZN39_INTERNAL_cef18127_4_k_cu_5a52491a_45284cuda3std6ranges3__45__cpo4swapE,(.L_7 - _ZN39_INTERNAL_cef18127_4_k_cu_5a52491a_45284cuda3std6ranges3__45__cpo4swapE)
_ZN39_INTERNAL_cef18127_4_k_cu_5a52491a_45284cuda3std6ranges3__45__cpo4swapE:
	.zero		1
.L_7:


//--------------------- .nv.constant0._ZN7cutlass13device_kernelINS_4gemm6kernel13GemmUniversalIN4cute5tupleIJiiiiEEENS1_10collective13CollectiveMmaINS1_37MainloopSm90TmaGmmaWarpSpecializedFP8ILi3ENS5_IJNS4_1CILi1EEENSA_ILi2EEESB_EEENS1_35KernelTmaWarpSpecializedCooperativeEEENS5_IJNSA_ILi256EEENSA_ILi128EEENSA_ILi64EEEEEENS_12float_e5m2_tENS5_IJlSB_lEEESK_SL_NS4_8TiledMMAINS4_8MMA_AtomIJNS4_4SM904GMMA31MMA_64x128x32_F32E5M2E5M2_SS_TNILNSP_7ScaleInE1ELSR_1EEEEEENS4_6LayoutINS5_IJSC_SB_SB_EEENS5_IJSB_NSA_ILi0EEESW_EEEEENS5_IJNS4_10UnderscoreESZ_SZ_EEEEENS4_23SM90_TMA_LOAD_MULTICASTENS4_14ComposedLayoutINS4_7SwizzleILi2ELi4ELi3EEENS4_18smem_ptr_flag_bitsILi8EEENSU_INS5_IJNSA_ILi8EEESI_EEENS5_IJSI_SB_EEEEEEEvNS4_8identityENS4_13SM90_TMA_LOADES1C_vS1D_EENS_8epilogue10collective6detail29Sm90TmaWarpSpecializedAdapterINS1H_15DefaultEpilogueISK_SL_SL_NS1G_6thread17LinearCombinationISK_Li1EffLNS1L_9ScaleType4KindE0ELNS_15FloatRoundStyleE2ESK_EENS1_15EpilogueDefaultEEEEEvvEEEEvNT_6ParamsE --------------------------
	.section	.nv.constant0._ZN7cutlass13device_kernelINS_4gemm6kernel13GemmUniversalIN4cute5tupleIJiiiiEEENS1_10collective13CollectiveMmaINS1_37MainloopSm90TmaGmmaWarpSpecializedFP8ILi3ENS5_IJNS4_1CILi1EEENSA_ILi2EEESB_EEENS1_35KernelTmaWarpSpecializedCooperativeEEENS5_IJNSA_ILi256EEENSA_ILi128EEENSA_ILi64EEEEEENS_12float_e5m2_tENS5_IJlSB_lEEESK_SL_NS4_8TiledMMAINS4_8MMA_AtomIJNS4_4SM904GMMA31MMA_64x128x32_F32E5M2E5M2_SS_TNILNSP_7ScaleInE1ELSR_1EEEEEENS4_6LayoutINS5_IJSC_SB_SB_EEENS5_IJSB_NSA_ILi0EEESW_EEEEENS5_IJNS4_10UnderscoreESZ_SZ_EEEEENS4_23SM90_TMA_LOAD_MULTICASTENS4_14ComposedLayoutINS4_7SwizzleILi2ELi4ELi3EEENS4_18smem_ptr_flag_bitsILi8EEENSU_INS5_IJNSA_ILi8EEESI_EEENS5_IJSI_SB_EEEEEEEvNS4_8identityENS4_13SM90_TMA_LOADES1C_vS1D_EENS_8epilogue10collective6detail29Sm90TmaWarpSpecializedAdapterINS1H_15DefaultEpilogueISK_SL_SL_NS1G_6thread17LinearCombinationISK_Li1EffLNS1L_9ScaleType4KindE0ELNS_15FloatRoundStyleE2ESK_EENS1_15EpilogueDefaultEEEEEvvEEEEvNT_6ParamsE,"a",@progbits
	.sectionflags	@""
	.align	4
.nv.constant0._ZN7cutlass13device_kernelINS_4gemm6kernel13GemmUniversalIN4cute5tupleIJiiiiEEENS1_10collective13CollectiveMmaINS1_37MainloopSm90TmaGmmaWarpSpecializedFP8ILi3ENS5_IJNS4_1CILi1EEENSA_ILi2EEESB_EEENS1_35KernelTmaWarpSpecializedCooperativeEEENS5_IJNSA_ILi256EEENSA_ILi128EEENSA_ILi64EEEEEENS_12float_e5m2_tENS5_IJlSB_lEEESK_SL_NS4_8TiledMMAINS4_8MMA_AtomIJNS4_4SM904GMMA31MMA_64x128x32_F32E5M2E5M2_SS_TNILNSP_7ScaleInE1ELSR_1EEEEEENS4_6LayoutINS5_IJSC_SB_SB_EEENS5_IJSB_NSA_ILi0EEESW_EEEEENS5_IJNS4_10UnderscoreESZ_SZ_EEEEENS4_23SM90_TMA_LOAD_MULTICASTENS4_14ComposedLayoutINS4_7SwizzleILi2ELi4ELi3EEENS4_18smem_ptr_flag_bitsILi8EEENSU_INS5_IJNSA_ILi8EEESI_EEENS5_IJSI_SB_EEEEEEEvNS4_8identityENS4_13SM90_TMA_LOADES1C_vS1D_EENS_8epilogue10collective6detail29Sm90TmaWarpSpecializedAdapterINS1H_15DefaultEpilogueISK_SL_SL_NS1G_6thread17LinearCombinationISK_Li1EffLNS1L_9ScaleType4KindE0ELNS_15FloatRoundStyleE2ESK_EENS1_15EpilogueDefaultEEEEEvvEEEEvNT_6ParamsE:
	.zero		1664


//--------------------- SYMBOLS --------------------------

	.type		.nv.reservedSmem.offset0,@object
	.size		.nv.reservedSmem.offset0,0x4
